//
// Generated by NVIDIA NVVM Compiler
//
// Compiler Build ID: CL-36424714
// Cuda compilation tools, release 13.0, V13.0.88
// Based on NVVM 20.0.0
//

.version 9.0
.target sm_100
.address_size 64

	// .globl	_Z16kernelFuncDoublePd
.func  (.param .align 16 .b8 func_retval0[16]) __internal_trig_reduction_slowpathd
(
	.param .b64 __internal_trig_reduction_slowpathd_param_0
)
;
.global .align 4 .b8 __cudart_i2opi_f[24] = {65, 144, 67, 60, 153, 149, 98, 219, 192, 221, 52, 245, 209, 87, 39, 252, 41, 21, 68, 78, 110, 131, 249, 162};
.global .align 8 .b8 __cudart_i2opi_d[144] = {8, 93, 141, 31, 177, 95, 251, 107, 234, 146, 82, 138, 247, 57, 7, 61, 123, 241, 229, 235, 199, 186, 39, 117, 45, 234, 95, 158, 102, 63, 70, 79, 183, 9, 203, 39, 207, 126, 54, 109, 31, 109, 10, 90, 139, 17, 47, 239, 15, 152, 5, 222, 255, 151, 248, 31, 59, 40, 249, 189, 139, 95, 132, 156, 244, 57, 83, 131, 57, 214, 145, 57, 65, 126, 95, 180, 38, 112, 156, 233, 132, 68, 187, 46, 245, 53, 130, 232, 62, 167, 41, 177, 28, 235, 29, 254, 28, 146, 209, 9, 234, 46, 73, 6, 224, 210, 77, 66, 58, 110, 36, 183, 97, 197, 187, 222, 171, 99, 81, 254, 65, 144, 67, 60, 153, 149, 98, 219, 192, 221, 52, 245, 209, 87, 39, 252, 41, 21, 68, 78, 110, 131, 249, 162};
.global .align 16 .b8 __cudart_sin_cos_coeffs[128] = {70, 210, 176, 44, 241, 229, 90, 190, 146, 227, 172, 105, 227, 29, 199, 62, 161, 98, 219, 25, 160, 1, 42, 191, 24, 8, 17, 17, 17, 17, 129, 63, 84, 85, 85, 85, 85, 85, 197, 191, 0, 0, 0, 0, 0, 0, 0, 0, 0, 0, 0, 0, 0, 0, 0, 0, 100, 129, 253, 32, 131, 255, 168, 189, 40, 133, 239, 193, 167, 238, 33, 62, 217, 230, 6, 142, 79, 126, 146, 190, 233, 188, 221, 25, 160, 1, 250, 62, 71, 93, 193, 22, 108, 193, 86, 191, 81, 85, 85, 85, 85, 85, 165, 63, 0, 0, 0, 0, 0, 0, 224, 191, 0, 0, 0, 0, 0, 0, 240, 63};

.visible .entry _Z16kernelFuncDoublePd(
	.param .u64 .ptr .align 1 _Z16kernelFuncDoublePd_param_0
)
{
	.reg .pred 	%p<92>;
	.reg .b32 	%r<145>;
	.reg .b32 	%f<22>;
	.reg .b64 	%rd<11>;
	.reg .b64 	%fd<471>;

	ld.param.u64 	%rd2, [_Z16kernelFuncDoublePd_param_0];
	cvta.to.global.u64 	%rd1, %rd2;
	abs.f32 	%f1, %f3;
	ld.global.f64 	%fd1, [%rd1];
	abs.f64 	%fd2, %fd1;
	setp.gtu.f64 	%p1, %fd2, 0d401C58FD1A62F5EC;
	setp.le.f64 	%p2, %fd2, 0d401C58FD1A62F5EC;
	@%p2 bra 	$L__BB0_6;
	setp.le.f64 	%p3, %fd2, 0d402471FCB6A7A8C0;
	setp.eq.f64 	%p4, %fd2, 0d7FF0000000000000;
	or.pred  	%p5, %p3, %p4;
	@%p5 bra 	$L__BB0_6;
	rcp.approx.ftz.f64 	%fd67, %fd2;
	neg.f64 	%fd68, %fd2;
	fma.rn.f64 	%fd69, %fd68, %fd67, 0d3FF0000000000000;
	fma.rn.f64 	%fd70, %fd69, %fd69, %fd69;
	fma.rn.f64 	%fd71, %fd70, %fd67, %fd67;
	mul.f64 	%fd72, %fd71, %fd71;
	fma.rn.f64 	%fd73, %fd72, 0dC14602FE1C34685E, 0d410ECD4523B12B84;
	fma.rn.f64 	%fd74, %fd73, %fd72, 0dC0C7A2FC1972F05A;
	fma.rn.f64 	%fd75, %fd74, %fd72, 0d407EBA131F7E5BEB;
	fma.rn.f64 	%fd76, %fd75, %fd72, 0dC0373B92E6E7CC7D;
	fma.rn.f64 	%fd77, %fd76, %fd72, 0d3FFA31BEE63A2F08;
	fma.rn.f64 	%fd78, %fd77, %fd72, 0dBFCAD320104D5D05;
	fma.rn.f64 	%fd79, %fd78, %fd72, 0d3FB0AAAA9C76D07E;
	fma.rn.f64 	%fd80, %fd79, %fd72, 0dBFBFFFFFFFFDACEC;
	fma.rn.f64 	%fd3, %fd80, %fd71, %fd2;
	mul.f64 	%fd81, %fd3, 0d3FE45F306DC9C883;
	cvt.rni.s32.f64 	%r123, %fd81;
	cvt.rn.f64.s32 	%fd82, %r123;
	fma.rn.f64 	%fd83, %fd82, 0dBFF921FB54442D18, %fd3;
	fma.rn.f64 	%fd84, %fd82, 0dBC91A62633145C00, %fd83;
	fma.rn.f64 	%fd456, %fd82, 0dB97B839A252049C0, %fd84;
	abs.f64 	%fd85, %fd3;
	setp.ltu.f64 	%p6, %fd85, 0d41E0000000000000;
	@%p6 bra 	$L__BB0_4;
	{ // callseq 0, 0
	.param .b64 param0;
	st.param.f64 	[param0], %fd3;
	.param .align 16 .b8 retval0[16];
	call.uni (retval0), 
	__internal_trig_reduction_slowpathd, 
	(
	param0
	);
	ld.param.f64 	%fd456, [retval0];
	ld.param.b32 	%r123, [retval0+8];
	} // callseq 0
$L__BB0_4:
	and.b32  	%r67, %r123, 3;
	cvt.rn.f64.u32 	%fd87, %r67;
	add.f64 	%fd88, %fd456, 0dBFE921FB54442D18;
	fma.rn.f64 	%fd7, %fd87, 0d3FF921FB54442D18, %fd88;
	abs.f64 	%fd89, %fd7;
	setp.eq.f64 	%p7, %fd89, 0d7FF0000000000000;
	setp.ltu.f64 	%p8, %fd89, 0d41E0000000000000;
	or.pred  	%p9, %p7, %p8;
	@%p9 bra 	$L__BB0_6;
	{ // callseq 1, 0
	.param .b64 param0;
	st.param.f64 	[param0], %fd7;
	.param .align 16 .b8 retval0[16];
	call.uni (retval0), 
	__internal_trig_reduction_slowpathd, 
	(
	param0
	);
	ld.param.f64 	%fd90, [retval0];
	ld.param.b32 	%r68, [retval0+8];
	} // callseq 1
$L__BB0_6:
	setp.le.f64 	%p10, %fd2, 0d4015B1D0574614EA;
	@%p10 bra 	$L__BB0_12;
	setp.le.f64 	%p11, %fd2, 0d40213065E54C1AA9;
	setp.eq.f64 	%p12, %fd2, 0d7FF0000000000000;
	or.pred  	%p13, %p11, %p12;
	@%p13 bra 	$L__BB0_12;
	rcp.approx.ftz.f64 	%fd92, %fd2;
	neg.f64 	%fd93, %fd2;
	fma.rn.f64 	%fd94, %fd93, %fd92, 0d3FF0000000000000;
	fma.rn.f64 	%fd95, %fd94, %fd94, %fd94;
	fma.rn.f64 	%fd96, %fd95, %fd92, %fd92;
	mul.f64 	%fd97, %fd96, %fd96;
	fma.rn.f64 	%fd98, %fd97, 0dC18DA26B212FDC9A, 0d415A30AC6857BEE0;
	fma.rn.f64 	%fd99, %fd98, %fd97, 0dC11764222AD7C910;
	fma.rn.f64 	%fd100, %fd99, %fd97, 0d40CEB02E0C306857;
	fma.rn.f64 	%fd101, %fd100, %fd97, 0dC08351859FA2B23B;
	fma.rn.f64 	%fd102, %fd101, %fd97, 0d403E65A07AF51F42;
	fma.rn.f64 	%fd103, %fd102, %fd97, 0dC002F2B817F77A57;
	fma.rn.f64 	%fd104, %fd103, %fd97, 0d3FD7BCC34DA069FD;
	fma.rn.f64 	%fd105, %fd104, %fd97, 0dBFC4FFFFF8A44463;
	fma.rn.f64 	%fd106, %fd105, %fd97, 0d3FD7FFFFFFFF5CD7;
	fma.rn.f64 	%fd8, %fd106, %fd96, %fd2;
	mul.f64 	%fd107, %fd8, 0d3FE45F306DC9C883;
	cvt.rni.s32.f64 	%r124, %fd107;
	cvt.rn.f64.s32 	%fd108, %r124;
	fma.rn.f64 	%fd109, %fd108, 0dBFF921FB54442D18, %fd8;
	fma.rn.f64 	%fd110, %fd108, 0dBC91A62633145C00, %fd109;
	fma.rn.f64 	%fd457, %fd108, 0dB97B839A252049C0, %fd110;
	abs.f64 	%fd111, %fd8;
	setp.ltu.f64 	%p14, %fd111, 0d41E0000000000000;
	@%p14 bra 	$L__BB0_10;
	{ // callseq 2, 0
	.param .b64 param0;
	st.param.f64 	[param0], %fd8;
	.param .align 16 .b8 retval0[16];
	call.uni (retval0), 
	__internal_trig_reduction_slowpathd, 
	(
	param0
	);
	ld.param.f64 	%fd457, [retval0];
	ld.param.b32 	%r124, [retval0+8];
	} // callseq 2
$L__BB0_10:
	and.b32  	%r71, %r124, 3;
	cvt.rn.f64.u32 	%fd113, %r71;
	add.f64 	%fd114, %fd457, 0dC002D97C7F3321D2;
	fma.rn.f64 	%fd12, %fd113, 0d3FF921FB54442D18, %fd114;
	abs.f64 	%fd115, %fd12;
	setp.eq.f64 	%p15, %fd115, 0d7FF0000000000000;
	setp.ltu.f64 	%p16, %fd115, 0d41E0000000000000;
	or.pred  	%p17, %p15, %p16;
	@%p17 bra 	$L__BB0_12;
	{ // callseq 3, 0
	.param .b64 param0;
	st.param.f64 	[param0], %fd12;
	.param .align 16 .b8 retval0[16];
	call.uni (retval0), 
	__internal_trig_reduction_slowpathd, 
	(
	param0
	);
	ld.param.f64 	%fd116, [retval0];
	ld.param.b32 	%r72, [retval0+8];
	} // callseq 3
$L__BB0_12:
	st.global.f64 	[%rd1+16], %fd2;
	ld.global.f64 	%fd118, [%rd1+8];
	cvt.rzi.s32.f64 	%r7, %fd118;
	setp.lt.s32 	%p18, %r7, 2;
	@%p18 bra 	$L__BB0_20;
	add.s32 	%r8, %r7, -1;
	add.s32 	%r74, %r7, -2;
	setp.lt.u32 	%p19, %r74, 15;
	@%p19 bra 	$L__BB0_16;
	and.b32  	%r75, %r8, -16;
	neg.s32 	%r125, %r75;
$L__BB0_15:
	.pragma "nounroll";
	add.s32 	%r125, %r125, 16;
	setp.ne.s32 	%p20, %r125, 0;
	@%p20 bra 	$L__BB0_15;
$L__BB0_16:
	and.b32  	%r76, %r8, 7;
	setp.eq.s32 	%p21, %r76, 0;
	@%p21 bra 	$L__BB0_20;
	and.b32  	%r12, %r8, 3;
	setp.eq.s32 	%p22, %r12, 0;
	@%p22 bra 	$L__BB0_20;
	neg.s32 	%r126, %r12;
$L__BB0_19:
	.pragma "nounroll";
	add.s32 	%r126, %r126, 1;
	setp.ne.s32 	%p23, %r126, 0;
	@%p23 bra 	$L__BB0_19;
$L__BB0_20:
	setp.lt.s32 	%p24, %r7, 8;
	@%p24 bra 	$L__BB0_23;
	and.b32  	%r77, %r7, 2147483640;
	neg.s32 	%r127, %r77;
$L__BB0_22:
	.pragma "nounroll";
	add.s32 	%r127, %r127, 8;
	setp.ne.s32 	%p25, %r127, 0;
	@%p25 bra 	$L__BB0_22;
$L__BB0_23:
	setp.lt.s32 	%p26, %r7, 2;
	{
	.reg .b32 %temp; 
	mov.b64 	{%temp, %r138}, %fd2;
	}
	and.b32  	%r78, %r138, -4194304;
	xor.b32  	%r79, %r78, 2144337920;
	mov.b32 	%r80, 0;
	mov.b64 	%fd119, {%r80, %r79};
	mul.f64 	%fd120, %fd2, %fd119;
	fma.rn.f64 	%fd121, %fd120, %fd120, 0d0000000000000000;
	rsqrt.approx.f64 	%fd122, %fd121;
	mul.f64 	%fd123, %fd122, %fd119;
	setp.eq.f64 	%p27, %fd2, 0d7FF0000000000000;
	selp.f64 	%fd124, 0d0000000000000000, %fd123, %p27;
	st.global.f64 	[%rd1+16], %fd124;
	@%p26 bra 	$L__BB0_31;
	add.s32 	%r20, %r7, -1;
	add.s32 	%r81, %r7, -2;
	setp.lt.u32 	%p28, %r81, 15;
	@%p28 bra 	$L__BB0_27;
	and.b32  	%r82, %r20, -16;
	neg.s32 	%r128, %r82;
$L__BB0_26:
	.pragma "nounroll";
	add.s32 	%r128, %r128, 16;
	setp.ne.s32 	%p29, %r128, 0;
	@%p29 bra 	$L__BB0_26;
$L__BB0_27:
	and.b32  	%r83, %r20, 7;
	setp.eq.s32 	%p30, %r83, 0;
	@%p30 bra 	$L__BB0_31;
	and.b32  	%r24, %r20, 3;
	setp.eq.s32 	%p31, %r24, 0;
	@%p31 bra 	$L__BB0_31;
	neg.s32 	%r129, %r24;
$L__BB0_30:
	.pragma "nounroll";
	add.s32 	%r129, %r129, 1;
	setp.ne.s32 	%p32, %r129, 0;
	@%p32 bra 	$L__BB0_30;
$L__BB0_31:
	setp.lt.s32 	%p33, %r7, 8;
	@%p33 bra 	$L__BB0_34;
	and.b32  	%r84, %r7, 2147483640;
	neg.s32 	%r130, %r84;
$L__BB0_33:
	.pragma "nounroll";
	add.s32 	%r130, %r130, 8;
	setp.ne.s32 	%p34, %r130, 0;
	@%p34 bra 	$L__BB0_33;
$L__BB0_34:
	setp.gtu.f32 	%p35, %f1, 0f3EE4C176;
	@%p35 bra 	$L__BB0_39;
	abs.f32 	%f2, %f1;
	setp.le.f32 	%p36, %f2, 0f41000000;
	abs.f32 	%f4, %f2;
	setp.eq.f32 	%p37, %f4, 0f7F800000;
	or.pred  	%p38, %p36, %p37;
	@%p38 bra 	$L__BB0_44;
	rcp.approx.ftz.f32 	%f6, %f2;
	mul.f32 	%f7, %f6, %f6;
	fma.rn.f32 	%f8, %f7, 0f3F91E009, 0fBE52412D;
	fma.rn.f32 	%f9, %f8, %f7, 0f3D854ED1;
	fma.rn.f32 	%f10, %f9, %f7, 0fBDFFFFFF;
	fma.rn.f32 	%f11, %f10, %f6, %f2;
	abs.f32 	%f12, %f11;
	setp.ltu.f32 	%p39, %f12, 0f47CE4780;
	setp.eq.f32 	%p40, %f12, 0f7F800000;
	or.pred  	%p41, %p39, %p40;
	@%p41 bra 	$L__BB0_44;
	mov.b32 	%r131, 0;
$L__BB0_38:
	.pragma "nounroll";
	add.s32 	%r131, %r131, 1;
	setp.eq.s32 	%p42, %r131, 6;
	@%p42 bra 	$L__BB0_44;
	bra.uni 	$L__BB0_38;
$L__BB0_39:
	setp.le.f32 	%p43, %f1, 0f40B0B31E;
	@%p43 bra 	$L__BB0_44;
	setp.le.f32 	%p44, %f1, 0f410A7798;
	abs.f32 	%f13, %f1;
	setp.eq.f32 	%p45, %f13, 0f7F800000;
	or.pred  	%p46, %p44, %p45;
	@%p46 bra 	$L__BB0_44;
	rcp.approx.ftz.f32 	%f15, %f1;
	mul.f32 	%f16, %f15, %f15;
	fma.rn.f32 	%f17, %f16, 0f3F8CCD61, 0fBE50D31C;
	fma.rn.f32 	%f18, %f17, %f16, 0f3D854783;
	fma.rn.f32 	%f19, %f18, %f16, 0fBDFFFFFB;
	fma.rn.f32 	%f20, %f19, %f15, %f1;
	abs.f32 	%f21, %f20;
	setp.ltu.f32 	%p47, %f21, 0f47CE4780;
	setp.eq.f32 	%p48, %f21, 0f7F800000;
	or.pred  	%p49, %p47, %p48;
	@%p49 bra 	$L__BB0_44;
	mov.b32 	%r132, 0;
$L__BB0_43:
	.pragma "nounroll";
	add.s32 	%r132, %r132, 1;
	setp.ne.s32 	%p50, %r132, 6;
	@%p50 bra 	$L__BB0_43;
$L__BB0_44:
	setp.gtu.f64 	%p51, %fd2, 0d3FE97F4A8F9D3F28;
	@%p51 bra 	$L__BB0_50;
	setp.le.f64 	%p52, %fd2, 0d402471FCB6A7A8C0;
	not.pred 	%p53, %p1;
	or.pred  	%p54, %p52, %p53;
	@%p54 bra 	$L__BB0_55;
	rcp.approx.ftz.f64 	%fd125, %fd2;
	neg.f64 	%fd126, %fd2;
	fma.rn.f64 	%fd127, %fd126, %fd125, 0d3FF0000000000000;
	fma.rn.f64 	%fd128, %fd127, %fd127, %fd127;
	fma.rn.f64 	%fd129, %fd128, %fd125, %fd125;
	mul.f64 	%fd130, %fd129, %fd129;
	fma.rn.f64 	%fd131, %fd130, 0dC14602FE1C34685E, 0d410ECD4523B12B84;
	fma.rn.f64 	%fd132, %fd131, %fd130, 0dC0C7A2FC1972F05A;
	fma.rn.f64 	%fd133, %fd132, %fd130, 0d407EBA131F7E5BEB;
	fma.rn.f64 	%fd134, %fd133, %fd130, 0dC0373B92E6E7CC7D;
	fma.rn.f64 	%fd135, %fd134, %fd130, 0d3FFA31BEE63A2F08;
	fma.rn.f64 	%fd136, %fd135, %fd130, 0dBFCAD320104D5D05;
	fma.rn.f64 	%fd137, %fd136, %fd130, 0d3FB0AAAA9C76D07E;
	fma.rn.f64 	%fd138, %fd137, %fd130, 0dBFBFFFFFFFFDACEC;
	fma.rn.f64 	%fd13, %fd138, %fd129, %fd2;
	mul.f64 	%fd139, %fd13, 0d3FE45F306DC9C883;
	cvt.rni.s32.f64 	%r133, %fd139;
	cvt.rn.f64.s32 	%fd140, %r133;
	fma.rn.f64 	%fd141, %fd140, 0dBFF921FB54442D18, %fd13;
	fma.rn.f64 	%fd142, %fd140, 0dBC91A62633145C00, %fd141;
	fma.rn.f64 	%fd458, %fd140, 0dB97B839A252049C0, %fd142;
	abs.f64 	%fd143, %fd13;
	setp.ltu.f64 	%p55, %fd143, 0d41E0000000000000;
	@%p55 bra 	$L__BB0_48;
	{ // callseq 4, 0
	.param .b64 param0;
	st.param.f64 	[param0], %fd13;
	.param .align 16 .b8 retval0[16];
	call.uni (retval0), 
	__internal_trig_reduction_slowpathd, 
	(
	param0
	);
	ld.param.f64 	%fd458, [retval0];
	ld.param.b32 	%r133, [retval0+8];
	} // callseq 4
$L__BB0_48:
	and.b32  	%r88, %r133, 3;
	cvt.rn.f64.u32 	%fd145, %r88;
	add.f64 	%fd146, %fd458, 0dBFE921FB54442D18;
	fma.rn.f64 	%fd17, %fd145, 0d3FF921FB54442D18, %fd146;
	abs.f64 	%fd147, %fd17;
	setp.eq.f64 	%p56, %fd147, 0d7FF0000000000000;
	setp.ltu.f64 	%p57, %fd147, 0d41E0000000000000;
	or.pred  	%p58, %p56, %p57;
	@%p58 bra 	$L__BB0_55;
	{ // callseq 5, 0
	.param .b64 param0;
	st.param.f64 	[param0], %fd17;
	.param .align 16 .b8 retval0[16];
	call.uni (retval0), 
	__internal_trig_reduction_slowpathd, 
	(
	param0
	);
	ld.param.f64 	%fd148, [retval0];
	ld.param.b32 	%r89, [retval0+8];
	} // callseq 5
	bra.uni 	$L__BB0_55;
$L__BB0_50:
	setp.eq.f64 	%p59, %fd2, 0d7FF0000000000000;
	setp.le.f64 	%p60, %fd2, 0d40214EF30C0C06ED;
	or.pred  	%p61, %p60, %p59;
	@%p61 bra 	$L__BB0_55;
	rcp.approx.ftz.f64 	%fd150, %fd2;
	neg.f64 	%fd151, %fd2;
	fma.rn.f64 	%fd152, %fd151, %fd150, 0d3FF0000000000000;
	fma.rn.f64 	%fd153, %fd152, %fd152, %fd152;
	fma.rn.f64 	%fd154, %fd153, %fd150, %fd150;
	mul.f64 	%fd155, %fd154, %fd154;
	fma.rn.f64 	%fd156, %fd155, 0d418A86A64BE101DC, 0dC15709C79AAC5813;
	fma.rn.f64 	%fd157, %fd156, %fd155, 0d41142A31C980A287;
	fma.rn.f64 	%fd158, %fd157, %fd155, 0dC0C9CBE68930485D;
	fma.rn.f64 	%fd159, %fd158, %fd155, 0d407F583E14E8A4E8;
	fma.rn.f64 	%fd160, %fd159, %fd155, 0dC0374A629C650680;
	fma.rn.f64 	%fd161, %fd160, %fd155, 0d3FFA32A7AF17FAE9;
	fma.rn.f64 	%fd162, %fd161, %fd155, 0dBFCAD32497785CD6;
	fma.rn.f64 	%fd163, %fd162, %fd155, 0d3FB0AAAA9FB75F7B;
	fma.rn.f64 	%fd164, %fd163, %fd155, 0dBFBFFFFFFFFE320F;
	fma.rn.f64 	%fd18, %fd164, %fd154, %fd2;
	mul.f64 	%fd165, %fd18, 0d3FE45F306DC9C883;
	cvt.rni.s32.f64 	%r134, %fd165;
	cvt.rn.f64.s32 	%fd166, %r134;
	fma.rn.f64 	%fd167, %fd166, 0dBFF921FB54442D18, %fd18;
	fma.rn.f64 	%fd168, %fd166, 0dBC91A62633145C00, %fd167;
	fma.rn.f64 	%fd459, %fd166, 0dB97B839A252049C0, %fd168;
	abs.f64 	%fd169, %fd18;
	setp.ltu.f64 	%p62, %fd169, 0d41E0000000000000;
	@%p62 bra 	$L__BB0_53;
	{ // callseq 6, 0
	.param .b64 param0;
	st.param.f64 	[param0], %fd18;
	.param .align 16 .b8 retval0[16];
	call.uni (retval0), 
	__internal_trig_reduction_slowpathd, 
	(
	param0
	);
	ld.param.f64 	%fd459, [retval0];
	ld.param.b32 	%r134, [retval0+8];
	} // callseq 6
$L__BB0_53:
	and.b32  	%r92, %r134, 3;
	cvt.rn.f64.u32 	%fd171, %r92;
	add.f64 	%fd172, %fd459, 0dC002D97C7F3321D2;
	fma.rn.f64 	%fd22, %fd171, 0d3FF921FB54442D18, %fd172;
	abs.f64 	%fd173, %fd22;
	setp.eq.f64 	%p63, %fd173, 0d7FF0000000000000;
	setp.ltu.f64 	%p64, %fd173, 0d41E0000000000000;
	or.pred  	%p65, %p63, %p64;
	@%p65 bra 	$L__BB0_55;
	{ // callseq 7, 0
	.param .b64 param0;
	st.param.f64 	[param0], %fd22;
	.param .align 16 .b8 retval0[16];
	call.uni (retval0), 
	__internal_trig_reduction_slowpathd, 
	(
	param0
	);
	ld.param.f64 	%fd174, [retval0];
	ld.param.b32 	%r93, [retval0+8];
	} // callseq 7
$L__BB0_55:
	setp.geu.f64 	%p66, %fd2, 0d000730D67819E8D2;
	@%p66 bra 	$L__BB0_57;
	mov.f64 	%fd453, 0dBFE45F306DC9C883;
	div.rn.f64 	%fd470, %fd453, %fd2;
	bra.uni 	$L__BB0_95;
$L__BB0_57:
	setp.gtu.f64 	%p67, %fd2, 0d3FF4C6F208132576;
	@%p67 bra 	$L__BB0_80;
	setp.gtu.f64 	%p68, %fd2, 0d400353AABAD7B784;
	@%p68 bra 	$L__BB0_60;
	fma.rn.f64 	%fd176, %fd2, 0d3D020E4ADCDE2AD3, 0dBD4DD167A0DC3F55;
	fma.rn.f64 	%fd177, %fd176, %fd2, 0d3D5503F5A491E487;
	fma.rn.f64 	%fd178, %fd177, %fd2, 0d3DC1F29940C2403A;
	fma.rn.f64 	%fd179, %fd178, %fd2, 0d3D84CF9302EACDEF;
	fma.rn.f64 	%fd180, %fd179, %fd2, 0dBE384A53DBBCA436;
	fma.rn.f64 	%fd181, %fd180, %fd2, 0d3D9779BEE4F63BCC;
	fma.rn.f64 	%fd182, %fd181, %fd2, 0d3EA6C160E414F3F0;
	fma.rn.f64 	%fd183, %fd182, %fd2, 0d3D8F3D2F12430699;
	fma.rn.f64 	%fd184, %fd183, %fd2, 0dBF0C71C72C0CED04;
	fma.rn.f64 	%fd185, %fd184, %fd2, 0d3D659BCA506F1128;
	fma.rn.f64 	%fd186, %fd185, %fd2, 0d3F65555555506982;
	fma.rn.f64 	%fd187, %fd186, %fd2, 0d3D15BA0B425F1BFB;
	fma.rn.f64 	%fd188, %fd187, %fd2, 0dBFB0000000000065;
	fma.rn.f64 	%fd189, %fd188, %fd2, 0d3C8729A7253FB679;
	fma.rn.f64 	%fd190, %fd189, %fd2, 0d3FE0000000000000;
	mul.f64 	%fd463, %fd2, %fd190;
	bra.uni 	$L__BB0_72;
$L__BB0_60:
	setp.gtu.f64 	%p69, %fd2, 0d4015B1D0574614EA;
	@%p69 bra 	$L__BB0_62;
	add.f64 	%fd191, %fd2, 0dC00EA75575AF6F09;
	add.f64 	%fd192, %fd191, 0d3CA60155A9D1B256;
	fma.rn.f64 	%fd193, %fd192, 0dBCF8D3CDBB60175E, 0d3D41011A1DF02DAD;
	fma.rn.f64 	%fd194, %fd193, %fd192, 0d3D76013AC1E5E222;
	fma.rn.f64 	%fd195, %fd194, %fd192, 0dBDBEC315D96D5F03;
	fma.rn.f64 	%fd196, %fd195, %fd192, 0dBDF03BE1B4B57207;
	fma.rn.f64 	%fd197, %fd196, %fd192, 0d3E345695F8B660F7;
	fma.rn.f64 	%fd198, %fd197, %fd192, 0d3E617069FCFCFFF4;
	fma.rn.f64 	%fd199, %fd198, %fd192, 0dBEA33825C36745EB;
	fma.rn.f64 	%fd200, %fd199, %fd192, 0dBEC9799D4F90931B;
	fma.rn.f64 	%fd201, %fd200, %fd192, 0d3F083A06E2F7DF13;
	fma.rn.f64 	%fd202, %fd201, %fd192, 0d3F26E4C2D53A7CF6;
	fma.rn.f64 	%fd203, %fd202, %fd192, 0dBF624B3409957B1C;
	fma.rn.f64 	%fd204, %fd203, %fd192, 0dBF7537544C3325DF;
	fma.rn.f64 	%fd205, %fd204, %fd192, 0d3FAB589D1DA138E2;
	fma.rn.f64 	%fd206, %fd205, %fd192, 0d3FAAE8A39F51AD13;
	fma.rn.f64 	%fd207, %fd206, %fd192, 0dBFD9C6CF582CBF7F;
	mul.f64 	%fd463, %fd192, %fd207;
	bra.uni 	$L__BB0_72;
$L__BB0_62:
	setp.gtu.f64 	%p70, %fd2, 0d40213065E54C1AA9;
	@%p70 bra 	$L__BB0_64;
	add.f64 	%fd208, %fd2, 0dC01C0FF5F3B47250;
	add.f64 	%fd209, %fd208, 0d3C9B226D9D243827;
	fma.rn.f64 	%fd210, %fd209, 0d3CF3EB867515FAD6, 0dBD40E8363DB649A9;
	fma.rn.f64 	%fd211, %fd210, %fd209, 0dBD73B7DD4A6608FB;
	fma.rn.f64 	%fd212, %fd211, %fd209, 0d3DBEC5E01482C750;
	fma.rn.f64 	%fd213, %fd212, %fd209, 0d3DEC62BB9E882103;
	fma.rn.f64 	%fd214, %fd213, %fd209, 0dBE34462EED732A23;
	fma.rn.f64 	%fd215, %fd214, %fd209, 0dBE5D48DCAD7DC59B;
	fma.rn.f64 	%fd216, %fd215, %fd209, 0d3EA3026DF29167E9;
	fma.rn.f64 	%fd217, %fd216, %fd209, 0d3EC4255B0119666C;
	fma.rn.f64 	%fd218, %fd217, %fd209, 0dBF0796A751B32693;
	fma.rn.f64 	%fd219, %fd218, %fd209, 0dBF207358BBDBA284;
	fma.rn.f64 	%fd220, %fd219, %fd209, 0d3F613FBC7D6927B1;
	fma.rn.f64 	%fd221, %fd220, %fd209, 0d3F69A4B292E3DD75;
	fma.rn.f64 	%fd222, %fd221, %fd209, 0dBFA80C83BDEEE4FB;
	fma.rn.f64 	%fd223, %fd222, %fd209, 0dBF95E70DC60362BF;
	fma.rn.f64 	%fd224, %fd223, %fd209, 0d3FD33518B3874E8A;
	mul.f64 	%fd463, %fd209, %fd224;
	bra.uni 	$L__BB0_72;
$L__BB0_64:
	rcp.approx.ftz.f64 	%fd225, %fd2;
	neg.f64 	%fd226, %fd2;
	fma.rn.f64 	%fd227, %fd226, %fd225, 0d3FF0000000000000;
	fma.rn.f64 	%fd228, %fd227, %fd227, %fd227;
	fma.rn.f64 	%fd229, %fd228, %fd225, %fd225;
	mul.f64 	%fd230, %fd229, %fd229;
	fma.rn.f64 	%fd231, %fd230, 0d40CD02EA3F2F6751, 0dC099C06322A3F8BE;
	fma.rn.f64 	%fd232, %fd231, %fd230, 0d405B89354DA77324;
	fma.rn.f64 	%fd233, %fd232, %fd230, 0dC01E352294653188;
	fma.rn.f64 	%fd234, %fd233, %fd230, 0d3FE9BC7DB16BD7A7;
	fma.rn.f64 	%fd235, %fd234, %fd230, 0dBFC8BFE1C3A4F741;
	fma.rn.f64 	%fd236, %fd235, %fd230, 0d3FC7FFFFF0D00BE2;
	fma.rn.f64 	%fd27, %fd236, %fd230, 0d3FF00000000068CC;
	fma.rn.f64 	%fd237, %fd230, 0dC18DA26B212FDC9A, 0d415A30AC6857BEE0;
	fma.rn.f64 	%fd238, %fd237, %fd230, 0dC11764222AD7C910;
	fma.rn.f64 	%fd239, %fd238, %fd230, 0d40CEB02E0C306857;
	fma.rn.f64 	%fd240, %fd239, %fd230, 0dC08351859FA2B23B;
	fma.rn.f64 	%fd241, %fd240, %fd230, 0d403E65A07AF51F42;
	fma.rn.f64 	%fd242, %fd241, %fd230, 0dC002F2B817F77A57;
	fma.rn.f64 	%fd243, %fd242, %fd230, 0d3FD7BCC34DA069FD;
	fma.rn.f64 	%fd244, %fd243, %fd230, 0dBFC4FFFFF8A44463;
	fma.rn.f64 	%fd245, %fd244, %fd230, 0d3FD7FFFFFFFF5CD7;
	fma.rn.f64 	%fd28, %fd245, %fd229, %fd2;
	mul.f64 	%fd246, %fd28, 0d3FE45F306DC9C883;
	cvt.rni.s32.f64 	%r135, %fd246;
	cvt.rn.f64.s32 	%fd247, %r135;
	fma.rn.f64 	%fd248, %fd247, 0dBFF921FB54442D18, %fd28;
	fma.rn.f64 	%fd249, %fd247, 0dBC91A62633145C00, %fd248;
	fma.rn.f64 	%fd460, %fd247, 0dB97B839A252049C0, %fd249;
	abs.f64 	%fd250, %fd28;
	setp.ltu.f64 	%p71, %fd250, 0d41E0000000000000;
	@%p71 bra 	$L__BB0_66;
	{ // callseq 8, 0
	.param .b64 param0;
	st.param.f64 	[param0], %fd28;
	.param .align 16 .b8 retval0[16];
	call.uni (retval0), 
	__internal_trig_reduction_slowpathd, 
	(
	param0
	);
	ld.param.f64 	%fd460, [retval0];
	ld.param.b32 	%r135, [retval0+8];
	} // callseq 8
$L__BB0_66:
	and.b32  	%r96, %r135, 3;
	cvt.rn.f64.u32 	%fd252, %r96;
	add.f64 	%fd253, %fd460, 0dC002D97C7F3321D2;
	fma.rn.f64 	%fd32, %fd252, 0d3FF921FB54442D18, %fd253;
	abs.f64 	%fd33, %fd32;
	setp.neu.f64 	%p72, %fd33, 0d7FF0000000000000;
	@%p72 bra 	$L__BB0_68;
	mov.f64 	%fd259, 0d0000000000000000;
	mul.rn.f64 	%fd462, %fd32, %fd259;
	mov.b32 	%r137, 1;
	bra.uni 	$L__BB0_71;
$L__BB0_68:
	mul.f64 	%fd254, %fd32, 0d3FE45F306DC9C883;
	cvt.rni.s32.f64 	%r136, %fd254;
	cvt.rn.f64.s32 	%fd255, %r136;
	fma.rn.f64 	%fd256, %fd255, 0dBFF921FB54442D18, %fd32;
	fma.rn.f64 	%fd257, %fd255, 0dBC91A62633145C00, %fd256;
	fma.rn.f64 	%fd462, %fd255, 0dB97B839A252049C0, %fd257;
	setp.ltu.f64 	%p73, %fd33, 0d41E0000000000000;
	@%p73 bra 	$L__BB0_70;
	{ // callseq 9, 0
	.param .b64 param0;
	st.param.f64 	[param0], %fd32;
	.param .align 16 .b8 retval0[16];
	call.uni (retval0), 
	__internal_trig_reduction_slowpathd, 
	(
	param0
	);
	ld.param.f64 	%fd462, [retval0];
	ld.param.b32 	%r136, [retval0+8];
	} // callseq 9
$L__BB0_70:
	add.s32 	%r137, %r136, 1;
$L__BB0_71:
	shl.b32 	%r99, %r137, 6;
	cvt.u64.u32 	%rd3, %r99;
	and.b64  	%rd4, %rd3, 64;
	mov.u64 	%rd5, __cudart_sin_cos_coeffs;
	add.s64 	%rd6, %rd5, %rd4;
	mul.rn.f64 	%fd260, %fd462, %fd462;
	and.b32  	%r100, %r137, 1;
	setp.eq.b32 	%p74, %r100, 1;
	selp.f64 	%fd261, 0dBDA8FF8320FD8164, 0d3DE5DB65F9785EBA, %p74;
	ld.global.nc.v2.f64 	{%fd262, %fd263}, [%rd6];
	fma.rn.f64 	%fd264, %fd261, %fd260, %fd262;
	fma.rn.f64 	%fd265, %fd264, %fd260, %fd263;
	ld.global.nc.v2.f64 	{%fd266, %fd267}, [%rd6+16];
	fma.rn.f64 	%fd268, %fd265, %fd260, %fd266;
	fma.rn.f64 	%fd269, %fd268, %fd260, %fd267;
	ld.global.nc.v2.f64 	{%fd270, %fd271}, [%rd6+32];
	fma.rn.f64 	%fd272, %fd269, %fd260, %fd270;
	fma.rn.f64 	%fd273, %fd272, %fd260, %fd271;
	fma.rn.f64 	%fd274, %fd273, %fd462, %fd462;
	fma.rn.f64 	%fd275, %fd273, %fd260, 0d3FF0000000000000;
	selp.f64 	%fd276, %fd275, %fd274, %p74;
	and.b32  	%r101, %r137, 2;
	setp.eq.s32 	%p75, %r101, 0;
	mov.f64 	%fd277, 0d0000000000000000;
	sub.f64 	%fd278, %fd277, %fd276;
	selp.f64 	%fd279, %fd276, %fd278, %p75;
	rsqrt.approx.f64 	%fd280, %fd2;
	mul.f64 	%fd281, %fd280, 0d3FE9884533D43651;
	mul.f64 	%fd282, %fd281, %fd27;
	mul.f64 	%fd463, %fd282, %fd279;
$L__BB0_72:
	{
	.reg .b32 %temp; 
	mov.b64 	{%r139, %temp}, %fd2;
	}
	setp.gt.s32 	%p76, %r138, 1048575;
	mov.b32 	%r140, -1023;
	mov.f64 	%fd464, %fd2;
	@%p76 bra 	$L__BB0_74;
	mul.f64 	%fd464, %fd2, 0d4350000000000000;
	{
	.reg .b32 %temp; 
	mov.b64 	{%temp, %r138}, %fd464;
	}
	{
	.reg .b32 %temp; 
	mov.b64 	{%r139, %temp}, %fd464;
	}
	mov.b32 	%r140, -1077;
$L__BB0_74:
	add.s32 	%r104, %r138, -1;
	setp.gt.u32 	%p77, %r104, 2146435070;
	@%p77 bra 	$L__BB0_78;
	shr.u32 	%r107, %r138, 20;
	add.s32 	%r141, %r140, %r107;
	and.b32  	%r108, %r138, 1048575;
	or.b32  	%r109, %r108, 1072693248;
	mov.b64 	%fd465, {%r139, %r109};
	setp.lt.u32 	%p79, %r109, 1073127583;
	@%p79 bra 	$L__BB0_77;
	{
	.reg .b32 %temp; 
	mov.b64 	{%r110, %temp}, %fd465;
	}
	{
	.reg .b32 %temp; 
	mov.b64 	{%temp, %r111}, %fd465;
	}
	add.s32 	%r112, %r111, -1048576;
	mov.b64 	%fd465, {%r110, %r112};
	add.s32 	%r141, %r141, 1;
$L__BB0_77:
	add.f64 	%fd284, %fd465, 0dBFF0000000000000;
	add.f64 	%fd285, %fd465, 0d3FF0000000000000;
	rcp.approx.ftz.f64 	%fd286, %fd285;
	neg.f64 	%fd287, %fd285;
	fma.rn.f64 	%fd288, %fd287, %fd286, 0d3FF0000000000000;
	fma.rn.f64 	%fd289, %fd288, %fd288, %fd288;
	fma.rn.f64 	%fd290, %fd289, %fd286, %fd286;
	mul.f64 	%fd291, %fd284, %fd290;
	fma.rn.f64 	%fd292, %fd284, %fd290, %fd291;
	mul.f64 	%fd293, %fd292, %fd292;
	fma.rn.f64 	%fd294, %fd293, 0d3EB1380B3AE80F1E, 0d3ED0EE258B7A8B04;
	fma.rn.f64 	%fd295, %fd294, %fd293, 0d3EF3B2669F02676F;
	fma.rn.f64 	%fd296, %fd295, %fd293, 0d3F1745CBA9AB0956;
	fma.rn.f64 	%fd297, %fd296, %fd293, 0d3F3C71C72D1B5154;
	fma.rn.f64 	%fd298, %fd297, %fd293, 0d3F624924923BE72D;
	fma.rn.f64 	%fd299, %fd298, %fd293, 0d3F8999999999A3C4;
	fma.rn.f64 	%fd300, %fd299, %fd293, 0d3FB5555555555554;
	sub.f64 	%fd301, %fd284, %fd292;
	add.f64 	%fd302, %fd301, %fd301;
	neg.f64 	%fd303, %fd292;
	fma.rn.f64 	%fd304, %fd303, %fd284, %fd302;
	mul.f64 	%fd305, %fd290, %fd304;
	mul.f64 	%fd306, %fd293, %fd300;
	fma.rn.f64 	%fd307, %fd306, %fd292, %fd305;
	xor.b32  	%r113, %r141, -2147483648;
	mov.b32 	%r114, 1127219200;
	mov.b64 	%fd308, {%r113, %r114};
	mov.b32 	%r115, -2147483648;
	mov.b64 	%fd309, {%r115, %r114};
	sub.f64 	%fd310, %fd308, %fd309;
	fma.rn.f64 	%fd311, %fd310, 0d3FE62E42FEFA39EF, %fd292;
	fma.rn.f64 	%fd312, %fd310, 0dBFE62E42FEFA39EF, %fd311;
	sub.f64 	%fd313, %fd312, %fd292;
	sub.f64 	%fd314, %fd307, %fd313;
	fma.rn.f64 	%fd315, %fd310, 0d3C7ABC9E3B39803F, %fd314;
	add.f64 	%fd466, %fd311, %fd315;
	bra.uni 	$L__BB0_79;
$L__BB0_78:
	fma.rn.f64 	%fd283, %fd464, 0d7FF0000000000000, 0d7FF0000000000000;
	{
	.reg .b32 %temp; 
	mov.b64 	{%temp, %r105}, %fd464;
	}
	and.b32  	%r106, %r105, 2147483647;
	setp.eq.s32 	%p78, %r106, 0;
	selp.f64 	%fd466, 0dFFF0000000000000, %fd283, %p78;
$L__BB0_79:
	mul.f64 	%fd316, %fd1, %fd1;
	mul.f64 	%fd317, %fd2, 0d3FE0000000000000;
	setp.lt.f64 	%p80, %fd2, 0d39B4484BFEEBC2A0;
	selp.f64 	%fd318, %fd317, %fd463, %p80;
	rcp.rn.f64 	%fd319, %fd2;
	neg.f64 	%fd320, %fd319;
	fma.rn.f64 	%fd321, %fd318, %fd466, %fd320;
	mul.f64 	%fd322, %fd321, 0d3FE45F306DC9C883;
	fma.rn.f64 	%fd323, %fd316, 0d3D5249F90687428C, 0dBDCF0B5B1FB7B95E;
	fma.rn.f64 	%fd324, %fd323, %fd316, 0d3E432E589311FA14;
	fma.rn.f64 	%fd325, %fd324, %fd316, 0dBEB0A780AA4A92E9;
	fma.rn.f64 	%fd326, %fd325, %fd316, 0d3F12C7DBFFCAEC2B;
	fma.rn.f64 	%fd327, %fd326, %fd316, 0dBF6835B97894BA4A;
	fma.rn.f64 	%fd328, %fd327, %fd316, 0d3FABD3975C75B4A3;
	fma.rn.f64 	%fd329, %fd328, %fd316, 0dBFC91866143CBC8A;
	fma.rn.f64 	%fd470, %fd2, %fd329, %fd322;
	bra.uni 	$L__BB0_95;
$L__BB0_80:
	setp.gtu.f64 	%p81, %fd2, 0d4009B510EC2ADC83;
	@%p81 bra 	$L__BB0_82;
	add.f64 	%fd330, %fd2, 0dC00193BED4DFF243;
	add.f64 	%fd331, %fd330, 0d3C8BD1E50D219BFD;
	fma.rn.f64 	%fd332, %fd331, 0dBE2B87B0BE2AA150, 0d3E4833AAE4D8B975;
	fma.rn.f64 	%fd333, %fd332, %fd331, 0dBE44E279B423E68F;
	fma.rn.f64 	%fd334, %fd333, %fd331, 0d3E129DC6A747EB4F;
	fma.rn.f64 	%fd335, %fd334, %fd331, 0dBE61D15534496CD8;
	fma.rn.f64 	%fd336, %fd335, %fd331, 0d3E7EEC8D48FECE00;
	fma.rn.f64 	%fd337, %fd336, %fd331, 0dBE8D1180AF70A134;
	fma.rn.f64 	%fd338, %fd337, %fd331, 0d3E9C8386A0EA1388;
	fma.rn.f64 	%fd339, %fd338, %fd331, 0dBEB01A014E7F3250;
	fma.rn.f64 	%fd340, %fd339, %fd331, 0d3EC1FB752010A320;
	fma.rn.f64 	%fd341, %fd340, %fd331, 0dBED3AA0AFF4E332B;
	fma.rn.f64 	%fd342, %fd341, %fd331, 0d3EE584A6C77F6700;
	fma.rn.f64 	%fd343, %fd342, %fd331, 0dBEF794C520FC2EBB;
	fma.rn.f64 	%fd344, %fd343, %fd331, 0d3F09D18D2D35CC71;
	fma.rn.f64 	%fd345, %fd344, %fd331, 0dBF1C3FB7315C4599;
	fma.rn.f64 	%fd346, %fd345, %fd331, 0d3F2EEA7ADECCE927;
	fma.rn.f64 	%fd347, %fd346, %fd331, 0dBF40B2D85257446F;
	fma.rn.f64 	%fd348, %fd347, %fd331, 0d3F517AB4B1FE5D5B;
	fma.rn.f64 	%fd349, %fd348, %fd331, 0dBF65429DC6516C0D;
	fma.rn.f64 	%fd350, %fd349, %fd331, 0d3F7E671C7D0B090B;
	fma.rn.f64 	%fd351, %fd350, %fd331, 0dBF73A6DEC36FB27C;
	fma.rn.f64 	%fd352, %fd351, %fd331, 0dBFA0D2AF4E931FD1;
	fma.rn.f64 	%fd353, %fd352, %fd331, 0dBFBE56F82217B964;
	fma.rn.f64 	%fd354, %fd353, %fd331, 0d3FE0AA48442F014B;
	mul.f64 	%fd470, %fd331, %fd354;
	bra.uni 	$L__BB0_95;
$L__BB0_82:
	setp.gtu.f64 	%p82, %fd2, 0d401C0D26D5A541CB;
	@%p82 bra 	$L__BB0_84;
	add.f64 	%fd355, %fd2, 0dC015B7FE4E87B02E;
	add.f64 	%fd356, %fd355, 0dBCBDFE7BAC228E8C;
	fma.rn.f64 	%fd357, %fd356, 0d3CBA3C76069F1D8C, 0d3CC69A30996793E2;
	fma.rn.f64 	%fd358, %fd357, %fd356, 0dBCDDD8432FE756E7;
	fma.rn.f64 	%fd359, %fd358, %fd356, 0dBD143158EEE220F7;
	fma.rn.f64 	%fd360, %fd359, %fd356, 0d3D28D44491230F5A;
	fma.rn.f64 	%fd361, %fd360, %fd356, 0dBD438842EAF4EDBC;
	fma.rn.f64 	%fd362, %fd361, %fd356, 0d3D74958DAFBFAF5A;
	fma.rn.f64 	%fd363, %fd362, %fd356, 0dBD9449A60E664848;
	fma.rn.f64 	%fd364, %fd363, %fd356, 0d3D838BC8CD594A76;
	fma.rn.f64 	%fd365, %fd364, %fd356, 0dBDFA798002141323;
	fma.rn.f64 	%fd366, %fd365, %fd356, 0d3E380B4198956AAA;
	fma.rn.f64 	%fd367, %fd366, %fd356, 0d3E5B62B5F21BACD4;
	fma.rn.f64 	%fd368, %fd367, %fd356, 0dBEA255E729FB6AAE;
	fma.rn.f64 	%fd369, %fd368, %fd356, 0dBEC80618F6BAE5AA;
	fma.rn.f64 	%fd370, %fd369, %fd356, 0d3F085B940F8E8D36;
	fma.rn.f64 	%fd371, %fd370, %fd356, 0d3F2337C7E10E14E8;
	fma.rn.f64 	%fd372, %fd371, %fd356, 0dBF61BE6DB99332CA;
	fma.rn.f64 	%fd373, %fd372, %fd356, 0dBF710A329E2BE9B8;
	fma.rn.f64 	%fd374, %fd373, %fd356, 0d3FAA15D92DFE3FCF;
	fma.rn.f64 	%fd375, %fd374, %fd356, 0d3FA00B9F8571C9BE;
	fma.rn.f64 	%fd376, %fd375, %fd356, 0dBFD5C7C556F0C19A;
	mul.f64 	%fd470, %fd356, %fd376;
	bra.uni 	$L__BB0_95;
$L__BB0_84:
	setp.gtu.f64 	%p83, %fd2, 0d4022585C739ACDDD;
	@%p83 bra 	$L__BB0_86;
	add.f64 	%fd377, %fd2, 0dC0213127AE6169B4;
	add.f64 	%fd378, %fd377, 0dBCB479CC068D9046;
	fma.rn.f64 	%fd379, %fd378, 0d3CB09CCC22945996, 0dBD43515F67644276;
	fma.rn.f64 	%fd380, %fd379, %fd378, 0dBD72C5B978E9F5C7;
	fma.rn.f64 	%fd381, %fd380, %fd378, 0d3DBEC1151613913C;
	fma.rn.f64 	%fd382, %fd381, %fd378, 0d3DE9E38D13C4A824;
	fma.rn.f64 	%fd383, %fd382, %fd378, 0dBE341E75E1088EB5;
	fma.rn.f64 	%fd384, %fd383, %fd378, 0dBE5A384EBB13CFE1;
	fma.rn.f64 	%fd385, %fd384, %fd378, 0d3EA2BECB27F8C8F8;
	fma.rn.f64 	%fd386, %fd385, %fd378, 0d3EC176E72B989FD8;
	fma.rn.f64 	%fd387, %fd386, %fd378, 0dBF06F7BAB102F822;
	fma.rn.f64 	%fd388, %fd387, %fd378, 0dBF1B50D7E1D278E1;
	fma.rn.f64 	%fd389, %fd388, %fd378, 0d3F607A678D60004F;
	fma.rn.f64 	%fd390, %fd389, %fd378, 0d3F63CED2A2E69115;
	fma.rn.f64 	%fd391, %fd390, %fd378, 0dBFA6395DFE49FCD4;
	fma.rn.f64 	%fd392, %fd391, %fd378, 0dBF902B3933CF21B1;
	fma.rn.f64 	%fd393, %fd392, %fd378, 0d3FD15F993FCEAB5C;
	mul.f64 	%fd470, %fd378, %fd393;
	bra.uni 	$L__BB0_95;
$L__BB0_86:
	setp.eq.f64 	%p84, %fd2, 0d7FF0000000000000;
	mov.f64 	%fd470, 0d0000000000000000;
	@%p84 bra 	$L__BB0_95;
	rcp.approx.ftz.f64 	%fd395, %fd2;
	neg.f64 	%fd396, %fd2;
	fma.rn.f64 	%fd397, %fd396, %fd395, 0d3FF0000000000000;
	fma.rn.f64 	%fd398, %fd397, %fd397, %fd397;
	fma.rn.f64 	%fd399, %fd398, %fd395, %fd395;
	mul.f64 	%fd400, %fd399, %fd399;
	fma.rn.f64 	%fd401, %fd400, 0d40D13DB326ECEBFE, 0dC09C26E89385D5B1;
	fma.rn.f64 	%fd402, %fd401, %fd400, 0d405C6AB923C6F55E;
	fma.rn.f64 	%fd403, %fd402, %fd400, 0dC01E61EAF3BD2FA1;
	fma.rn.f64 	%fd404, %fd403, %fd400, 0d3FE9BF15D9B97DD1;
	fma.rn.f64 	%fd405, %fd404, %fd400, 0dBFC8BFECF93D7D19;
	fma.rn.f64 	%fd406, %fd405, %fd400, 0d3FC7FFFFF756AA6C;
	fma.rn.f64 	%fd407, %fd406, %fd400, 0d3FF0000000003646;
	fma.rn.f64 	%fd408, %fd400, 0dC1943281A050209C, 0d416024E99BA46E7B;
	fma.rn.f64 	%fd409, %fd408, %fd400, 0dC11A6875D7DFBD65;
	fma.rn.f64 	%fd410, %fd409, %fd400, 0d40D032C041790233;
	fma.rn.f64 	%fd411, %fd410, %fd400, 0dC0839F895BC22946;
	fma.rn.f64 	%fd412, %fd411, %fd400, 0d403E77CC78ECD2D8;
	fma.rn.f64 	%fd413, %fd412, %fd400, 0dC002F368D0117BE9;
	fma.rn.f64 	%fd414, %fd413, %fd400, 0d3FD7BCC786009A25;
	fma.rn.f64 	%fd415, %fd414, %fd400, 0dBFC4FFFFFC51BC7A;
	fma.rn.f64 	%fd416, %fd415, %fd400, 0d3FD7FFFFFFFFB5EA;
	fma.rn.f64 	%fd53, %fd416, %fd399, %fd2;
	rsqrt.approx.f64 	%fd417, %fd2;
	mul.f64 	%fd418, %fd417, 0d3FE9884533D43651;
	mul.f64 	%fd54, %fd418, %fd407;
	mul.f64 	%fd419, %fd53, 0d3FE45F306DC9C883;
	cvt.rni.s32.f64 	%r142, %fd419;
	cvt.rn.f64.s32 	%fd420, %r142;
	fma.rn.f64 	%fd421, %fd420, 0dBFF921FB54442D18, %fd53;
	fma.rn.f64 	%fd422, %fd420, 0dBC91A62633145C00, %fd421;
	fma.rn.f64 	%fd467, %fd420, 0dB97B839A252049C0, %fd422;
	abs.f64 	%fd423, %fd53;
	setp.ltu.f64 	%p85, %fd423, 0d41E0000000000000;
	@%p85 bra 	$L__BB0_89;
	{ // callseq 10, 0
	.param .b64 param0;
	st.param.f64 	[param0], %fd53;
	.param .align 16 .b8 retval0[16];
	call.uni (retval0), 
	__internal_trig_reduction_slowpathd, 
	(
	param0
	);
	ld.param.f64 	%fd467, [retval0];
	ld.param.b32 	%r142, [retval0+8];
	} // callseq 10
$L__BB0_89:
	and.b32  	%r117, %r142, 3;
	cvt.rn.f64.u32 	%fd425, %r117;
	add.f64 	%fd426, %fd467, 0dC00F6A7A2955385E;
	fma.rn.f64 	%fd58, %fd425, 0d3FF921FB54442D18, %fd426;
	abs.f64 	%fd59, %fd58;
	setp.neu.f64 	%p86, %fd59, 0d7FF0000000000000;
	@%p86 bra 	$L__BB0_91;
	mov.f64 	%fd432, 0d0000000000000000;
	mul.rn.f64 	%fd469, %fd58, %fd432;
	mov.b32 	%r144, 1;
	bra.uni 	$L__BB0_94;
$L__BB0_91:
	mul.f64 	%fd427, %fd58, 0d3FE45F306DC9C883;
	cvt.rni.s32.f64 	%r143, %fd427;
	cvt.rn.f64.s32 	%fd428, %r143;
	fma.rn.f64 	%fd429, %fd428, 0dBFF921FB54442D18, %fd58;
	fma.rn.f64 	%fd430, %fd428, 0dBC91A62633145C00, %fd429;
	fma.rn.f64 	%fd469, %fd428, 0dB97B839A252049C0, %fd430;
	setp.ltu.f64 	%p87, %fd59, 0d41E0000000000000;
	@%p87 bra 	$L__BB0_93;
	{ // callseq 11, 0
	.param .b64 param0;
	st.param.f64 	[param0], %fd58;
	.param .align 16 .b8 retval0[16];
	call.uni (retval0), 
	__internal_trig_reduction_slowpathd, 
	(
	param0
	);
	ld.param.f64 	%fd469, [retval0];
	ld.param.b32 	%r143, [retval0+8];
	} // callseq 11
$L__BB0_93:
	add.s32 	%r144, %r143, 1;
$L__BB0_94:
	shl.b32 	%r120, %r144, 6;
	cvt.u64.u32 	%rd7, %r120;
	and.b64  	%rd8, %rd7, 64;
	mov.u64 	%rd9, __cudart_sin_cos_coeffs;
	add.s64 	%rd10, %rd9, %rd8;
	mul.rn.f64 	%fd433, %fd469, %fd469;
	and.b32  	%r121, %r144, 1;
	setp.eq.b32 	%p88, %r121, 1;
	selp.f64 	%fd434, 0dBDA8FF8320FD8164, 0d3DE5DB65F9785EBA, %p88;
	ld.global.nc.v2.f64 	{%fd435, %fd436}, [%rd10];
	fma.rn.f64 	%fd437, %fd434, %fd433, %fd435;
	fma.rn.f64 	%fd438, %fd437, %fd433, %fd436;
	ld.global.nc.v2.f64 	{%fd439, %fd440}, [%rd10+16];
	fma.rn.f64 	%fd441, %fd438, %fd433, %fd439;
	fma.rn.f64 	%fd442, %fd441, %fd433, %fd440;
	ld.global.nc.v2.f64 	{%fd443, %fd444}, [%rd10+32];
	fma.rn.f64 	%fd445, %fd442, %fd433, %fd443;
	fma.rn.f64 	%fd446, %fd445, %fd433, %fd444;
	fma.rn.f64 	%fd447, %fd446, %fd469, %fd469;
	fma.rn.f64 	%fd448, %fd446, %fd433, 0d3FF0000000000000;
	selp.f64 	%fd449, %fd448, %fd447, %p88;
	and.b32  	%r122, %r144, 2;
	setp.eq.s32 	%p89, %r122, 0;
	mov.f64 	%fd450, 0d0000000000000000;
	sub.f64 	%fd451, %fd450, %fd449;
	selp.f64 	%fd452, %fd449, %fd451, %p89;
	mul.f64 	%fd470, %fd54, %fd452;
$L__BB0_95:
	setp.gtu.f64 	%p90, %fd1, 0d0000000000000000;
	setp.eq.f64 	%p91, %fd1, 0d0000000000000000;
	selp.f64 	%fd454, 0dFFF0000000000000, 0dFFF8000000000000, %p91;
	selp.f64 	%fd455, %fd470, %fd454, %p90;
	st.global.f64 	[%rd1+16], %fd455;
	ret;

}
	// .globl	_Z15kernelFuncFloatPf
.visible .entry _Z15kernelFuncFloatPf(
	.param .u64 .ptr .align 1 _Z15kernelFuncFloatPf_param_0
)
{
	.local .align 4 .b8 	__local_depot1[28];
	.reg .b64 	%SP;
	.reg .b64 	%SPL;
	.reg .pred 	%p<121>;
	.reg .b32 	%r<245>;
	.reg .b32 	%f<445>;
	.reg .b64 	%rd<77>;
	.reg .b64 	%fd<9>;

	mov.u64 	%SPL, __local_depot1;
	ld.param.u64 	%rd31, [_Z15kernelFuncFloatPf_param_0];
	cvta.to.global.u64 	%rd1, %rd31;
	add.u64 	%rd2, %SPL, 0;
	ld.global.f32 	%f1, [%rd1];
	abs.f32 	%f2, %f1;
	setp.le.f32 	%p2, %f2, 0f41000000;
	abs.f32 	%f53, %f2;
	setp.eq.f32 	%p3, %f53, 0f7F800000;
	or.pred  	%p1, %p2, %p3;
	@%p1 bra 	$L__BB1_4;
	rcp.approx.ftz.f32 	%f54, %f2;
	mul.f32 	%f55, %f54, %f54;
	fma.rn.f32 	%f56, %f55, 0f3F91E009, 0fBE52412D;
	fma.rn.f32 	%f57, %f56, %f55, 0f3D854ED1;
	fma.rn.f32 	%f58, %f57, %f55, 0fBDFFFFFF;
	fma.rn.f32 	%f59, %f58, %f54, %f2;
	abs.f32 	%f60, %f59;
	setp.ltu.f32 	%p4, %f60, 0f47CE4780;
	setp.eq.f32 	%p5, %f60, 0f7F800000;
	or.pred  	%p6, %p4, %p5;
	@%p6 bra 	$L__BB1_4;
	mov.b32 	%r216, 0;
$L__BB1_3:
	.pragma "nounroll";
	add.s32 	%r216, %r216, 1;
	setp.ne.s32 	%p7, %r216, 6;
	@%p7 bra 	$L__BB1_3;
$L__BB1_4:
	abs.f32 	%f4, %f61;
	setp.le.f32 	%p8, %f4, 0f41000000;
	abs.f32 	%f62, %f4;
	setp.eq.f32 	%p9, %f62, 0f7F800000;
	or.pred  	%p10, %p8, %p9;
	@%p10 bra 	$L__BB1_8;
	rcp.approx.ftz.f32 	%f63, %f4;
	mul.f32 	%f64, %f63, %f63;
	fma.rn.f32 	%f65, %f64, 0f3F91E009, 0fBE52412D;
	fma.rn.f32 	%f66, %f65, %f64, 0f3D854ED1;
	fma.rn.f32 	%f67, %f66, %f64, 0fBDFFFFFF;
	fma.rn.f32 	%f68, %f67, %f63, %f4;
	abs.f32 	%f69, %f68;
	setp.ltu.f32 	%p11, %f69, 0f47CE4780;
	setp.eq.f32 	%p12, %f69, 0f7F800000;
	or.pred  	%p13, %p11, %p12;
	@%p13 bra 	$L__BB1_8;
	mov.b32 	%r217, 0;
$L__BB1_7:
	.pragma "nounroll";
	add.s32 	%r217, %r217, 1;
	setp.ne.s32 	%p14, %r217, 6;
	@%p14 bra 	$L__BB1_7;
$L__BB1_8:
	@%p1 bra 	$L__BB1_12;
	rcp.approx.ftz.f32 	%f70, %f2;
	mul.f32 	%f71, %f70, %f70;
	fma.rn.f32 	%f72, %f71, 0fBFCA3BA2, 0f3EB914AD;
	fma.rn.f32 	%f73, %f72, %f71, 0fBE27F2EC;
	fma.rn.f32 	%f74, %f73, %f71, 0f3EBFFFFD;
	fma.rn.f32 	%f75, %f74, %f70, %f2;
	abs.f32 	%f76, %f75;
	setp.ltu.f32 	%p15, %f76, 0f47CE4780;
	setp.eq.f32 	%p16, %f76, 0f7F800000;
	or.pred  	%p17, %p15, %p16;
	@%p17 bra 	$L__BB1_12;
	mov.b32 	%r218, 0;
$L__BB1_11:
	.pragma "nounroll";
	add.s32 	%r218, %r218, 1;
	setp.ne.s32 	%p18, %r218, 6;
	@%p18 bra 	$L__BB1_11;
$L__BB1_12:
	st.global.f32 	[%rd1+8], %f2;
	ld.global.f32 	%f77, [%rd1+4];
	cvt.rzi.s32.f32 	%r7, %f77;
	setp.lt.s32 	%p19, %r7, 2;
	@%p19 bra 	$L__BB1_20;
	add.s32 	%r8, %r7, -1;
	add.s32 	%r97, %r7, -2;
	setp.lt.u32 	%p20, %r97, 15;
	@%p20 bra 	$L__BB1_16;
	and.b32  	%r98, %r8, -16;
	neg.s32 	%r219, %r98;
$L__BB1_15:
	.pragma "nounroll";
	add.s32 	%r219, %r219, 16;
	setp.ne.s32 	%p21, %r219, 0;
	@%p21 bra 	$L__BB1_15;
$L__BB1_16:
	and.b32  	%r99, %r8, 7;
	setp.eq.s32 	%p22, %r99, 0;
	@%p22 bra 	$L__BB1_20;
	and.b32  	%r12, %r8, 3;
	setp.eq.s32 	%p23, %r12, 0;
	@%p23 bra 	$L__BB1_20;
	neg.s32 	%r220, %r12;
$L__BB1_19:
	.pragma "nounroll";
	add.s32 	%r220, %r220, 1;
	setp.ne.s32 	%p24, %r220, 0;
	@%p24 bra 	$L__BB1_19;
$L__BB1_20:
	setp.lt.s32 	%p25, %r7, 8;
	@%p25 bra 	$L__BB1_23;
	and.b32  	%r100, %r7, 2147483640;
	neg.s32 	%r221, %r100;
$L__BB1_22:
	.pragma "nounroll";
	add.s32 	%r221, %r221, 8;
	setp.ne.s32 	%p26, %r221, 0;
	@%p26 bra 	$L__BB1_22;
$L__BB1_23:
	setp.lt.s32 	%p27, %r7, 2;
	mov.b32 	%r101, %f2;
	and.b32  	%r102, %r101, -33554432;
	xor.b32  	%r103, %r102, 2122317824;
	mov.b32 	%f78, %r103;
	mul.f32 	%f79, %f2, %f78;
	fma.rn.f32 	%f80, %f79, %f79, 0f00000000;
	rsqrt.approx.f32 	%f81, %f80;
	mul.f32 	%f82, %f81, %f78;
	setp.eq.f32 	%p28, %f2, 0f7F800000;
	selp.f32 	%f83, 0f00000000, %f82, %p28;
	st.global.f32 	[%rd1+8], %f83;
	@%p27 bra 	$L__BB1_31;
	add.s32 	%r19, %r7, -1;
	add.s32 	%r104, %r7, -2;
	setp.lt.u32 	%p29, %r104, 15;
	@%p29 bra 	$L__BB1_27;
	and.b32  	%r105, %r19, -16;
	neg.s32 	%r222, %r105;
$L__BB1_26:
	.pragma "nounroll";
	add.s32 	%r222, %r222, 16;
	setp.ne.s32 	%p30, %r222, 0;
	@%p30 bra 	$L__BB1_26;
$L__BB1_27:
	and.b32  	%r106, %r19, 7;
	setp.eq.s32 	%p31, %r106, 0;
	@%p31 bra 	$L__BB1_31;
	and.b32  	%r23, %r19, 3;
	setp.eq.s32 	%p32, %r23, 0;
	@%p32 bra 	$L__BB1_31;
	neg.s32 	%r223, %r23;
$L__BB1_30:
	.pragma "nounroll";
	add.s32 	%r223, %r223, 1;
	setp.ne.s32 	%p33, %r223, 0;
	@%p33 bra 	$L__BB1_30;
$L__BB1_31:
	setp.lt.s32 	%p34, %r7, 8;
	@%p34 bra 	$L__BB1_34;
	and.b32  	%r107, %r7, 2147483640;
	neg.s32 	%r224, %r107;
$L__BB1_33:
	.pragma "nounroll";
	add.s32 	%r224, %r224, 8;
	setp.ne.s32 	%p35, %r224, 0;
	@%p35 bra 	$L__BB1_33;
$L__BB1_34:
	setp.gtu.f32 	%p36, %f2, 0f3EE4C176;
	@%p36 bra 	$L__BB1_48;
	setp.gtu.f32 	%p37, %f53, 0f41000000;
	@%p37 bra 	$L__BB1_37;
	add.f32 	%f84, %f53, 0fC019E8A9;
	add.f32 	%f85, %f84, 0fB3E971B3;
	fma.rn.f32 	%f86, %f85, 0fA6B3B8E7, 0fA9ACA9B3;
	fma.rn.f32 	%f87, %f86, %f85, 0f2C3F0E18;
	fma.rn.f32 	%f88, %f87, %f85, 0fACD41781;
	fma.rn.f32 	%f89, %f88, %f85, 0fAFE90F38;
	fma.rn.f32 	%f90, %f89, %f85, 0f3020305B;
	fma.rn.f32 	%f91, %f90, %f85, 0f33797143;
	fma.rn.f32 	%f92, %f91, %f85, 0f30F76F85;
	fma.rn.f32 	%f93, %f92, %f85, 0fB6B6DFC6;
	fma.rn.f32 	%f94, %f93, %f85, 0fB6F665C9;
	fma.rn.f32 	%f95, %f94, %f85, 0f399E2DEB;
	fma.rn.f32 	%f96, %f95, %f85, 0f3A4AE334;
	fma.rn.f32 	%f97, %f96, %f85, 0fBBEEAA1B;
	fma.rn.f32 	%f98, %f97, %f85, 0fBCDA7747;
	mul.f32 	%f99, %f85, %f98;
	add.f32 	%f100, %f53, 0fC0B0A47B;
	add.f32 	%f101, %f100, 0f339A7A37;
	mul.f32 	%f102, %f101, %f99;
	add.f32 	%f103, %f53, 0fC10A75AB;
	add.f32 	%f104, %f103, 0fB4CCCDED;
	mul.f32 	%f438, %f104, %f102;
	bra.uni 	$L__BB1_47;
$L__BB1_37:
	abs.f32 	%f106, %f53;
	setp.eq.f32 	%p38, %f106, 0f7F800000;
	mov.f32 	%f438, 0f00000000;
	@%p38 bra 	$L__BB1_47;
	rcp.approx.ftz.f32 	%f107, %f53;
	mul.f32 	%f108, %f107, %f107;
	fma.rn.f32 	%f109, %f108, 0f4056FE93, 0fBF03B7C2;
	fma.rn.f32 	%f110, %f109, %f108, 0f3DD3B3F3;
	fma.rn.f32 	%f111, %f110, %f108, 0fBD7FFFB6;
	fma.rn.f32 	%f7, %f111, %f108, 0f3F800000;
	fma.rn.f32 	%f112, %f108, 0f3F91E009, 0fBE52412D;
	fma.rn.f32 	%f113, %f112, %f108, 0f3D854ED1;
	fma.rn.f32 	%f114, %f113, %f108, 0fBDFFFFFF;
	fma.rn.f32 	%f8, %f114, %f107, %f53;
	mul.f32 	%f115, %f8, 0f3F22F983;
	cvt.rni.s32.f32 	%r228, %f115;
	cvt.rn.f32.s32 	%f116, %r228;
	fma.rn.f32 	%f117, %f116, 0fBFC90FDA, %f8;
	fma.rn.f32 	%f118, %f116, 0fB3A22168, %f117;
	fma.rn.f32 	%f437, %f116, 0fA7C234C5, %f118;
	abs.f32 	%f10, %f8;
	setp.ltu.f32 	%p39, %f10, 0f47CE4780;
	@%p39 bra 	$L__BB1_46;
	setp.neu.f32 	%p40, %f10, 0f7F800000;
	@%p40 bra 	$L__BB1_41;
	mov.f32 	%f121, 0f00000000;
	mul.rn.f32 	%f437, %f8, %f121;
	mov.b32 	%r228, 0;
	bra.uni 	$L__BB1_46;
$L__BB1_41:
	mov.b32 	%r31, %f8;
	shl.b32 	%r109, %r31, 8;
	or.b32  	%r32, %r109, -2147483648;
	mov.b64 	%rd67, 0;
	mov.b32 	%r225, 0;
	mov.u64 	%rd65, __cudart_i2opi_f;
	mov.u64 	%rd66, %rd2;
$L__BB1_42:
	.pragma "nounroll";
	ld.global.nc.u32 	%r110, [%rd65];
	mad.wide.u32 	%rd35, %r110, %r32, %rd67;
	shr.u64 	%rd67, %rd35, 32;
	st.local.u32 	[%rd66], %rd35;
	add.s32 	%r225, %r225, 1;
	add.s64 	%rd66, %rd66, 4;
	add.s64 	%rd65, %rd65, 4;
	setp.ne.s32 	%p41, %r225, 6;
	@%p41 bra 	$L__BB1_42;
	shr.u32 	%r111, %r31, 23;
	st.local.u32 	[%rd2+24], %rd67;
	and.b32  	%r35, %r111, 31;
	and.b32  	%r112, %r111, 224;
	add.s32 	%r113, %r112, -128;
	shr.u32 	%r114, %r113, 5;
	mul.wide.u32 	%rd36, %r114, 4;
	sub.s64 	%rd9, %rd2, %rd36;
	ld.local.u32 	%r226, [%rd9+24];
	ld.local.u32 	%r227, [%rd9+20];
	setp.eq.s32 	%p42, %r35, 0;
	@%p42 bra 	$L__BB1_45;
	shf.l.wrap.b32 	%r226, %r227, %r226, %r35;
	ld.local.u32 	%r115, [%rd9+16];
	shf.l.wrap.b32 	%r227, %r115, %r227, %r35;
$L__BB1_45:
	shr.u32 	%r116, %r226, 30;
	shf.l.wrap.b32 	%r117, %r227, %r226, 2;
	shl.b32 	%r118, %r227, 2;
	shr.u32 	%r119, %r117, 31;
	add.s32 	%r120, %r119, %r116;
	neg.s32 	%r121, %r120;
	setp.lt.s32 	%p43, %r31, 0;
	selp.b32 	%r228, %r121, %r120, %p43;
	xor.b32  	%r122, %r117, %r31;
	shr.s32 	%r123, %r117, 31;
	xor.b32  	%r124, %r123, %r117;
	xor.b32  	%r125, %r123, %r118;
	cvt.u64.u32 	%rd37, %r124;
	shl.b64 	%rd38, %rd37, 32;
	cvt.u64.u32 	%rd39, %r125;
	or.b64  	%rd40, %rd38, %rd39;
	cvt.rn.f64.s64 	%fd1, %rd40;
	mul.f64 	%fd2, %fd1, 0d3BF921FB54442D19;
	cvt.rn.f32.f64 	%f119, %fd2;
	neg.f32 	%f120, %f119;
	setp.lt.s32 	%p44, %r122, 0;
	selp.f32 	%f437, %f120, %f119, %p44;
$L__BB1_46:
	and.b32  	%r127, %r228, 3;
	cvt.rn.f32.u32 	%f122, %r127;
	fma.rn.f32 	%f123, %f122, 0f3FC90FDB, 0fBF490FDB;
	add.f32 	%f124, %f437, %f123;
	mul.f32 	%f125, %f124, 0f3F22F983;
	cvt.rni.s32.f32 	%r128, %f125;
	cvt.rn.f32.s32 	%f126, %r128;
	fma.rn.f32 	%f127, %f126, 0fBFC90FDA, %f124;
	fma.rn.f32 	%f128, %f126, 0fB3A22168, %f127;
	add.s32 	%r129, %r128, 1;
	mul.rn.f32 	%f129, %f128, %f128;
	and.b32  	%r130, %r128, 1;
	setp.eq.b32 	%p45, %r130, 1;
	selp.f32 	%f130, %f128, 0f3F800000, %p45;
	fma.rn.f32 	%f131, %f129, %f130, 0f00000000;
	fma.rn.f32 	%f132, %f129, 0f37CBAC00, 0fBAB607ED;
	selp.f32 	%f133, 0fB94D4153, %f132, %p45;
	selp.f32 	%f134, 0f3C0885E4, 0f3D2AAABB, %p45;
	fma.rn.f32 	%f135, %f133, %f129, %f134;
	selp.f32 	%f136, 0fBE2AAAA8, 0fBEFFFFFF, %p45;
	fma.rn.f32 	%f137, %f135, %f129, %f136;
	fma.rn.f32 	%f138, %f137, %f131, %f130;
	and.b32  	%r131, %r129, 2;
	setp.eq.s32 	%p46, %r131, 0;
	mov.f32 	%f139, 0f00000000;
	sub.f32 	%f140, %f139, %f138;
	selp.f32 	%f141, %f138, %f140, %p46;
	rsqrt.approx.f32 	%f142, %f53;
	mul.f32 	%f143, %f142, 0f3F4C422A;
	mul.f32 	%f144, %f7, %f143;
	mul.f32 	%f438, %f144, %f141;
$L__BB1_47:
	mul.f32 	%f145, %f2, %f2;
	setp.lt.f32 	%p47, %f2, 0f00800000;
	mul.f32 	%f146, %f2, 0f4B000000;
	selp.f32 	%f147, %f146, %f2, %p47;
	mov.b32 	%r132, %f147;
	add.s32 	%r133, %r132, -1059760811;
	and.b32  	%r134, %r133, -8388608;
	sub.s32 	%r135, %r132, %r134;
	mov.b32 	%f148, %r135;
	add.f32 	%f149, %f148, 0fBF800000;
	fma.rn.f32 	%f150, %f147, 0f7F800000, 0f7F800000;
	setp.gt.u32 	%p48, %r132, 2139095039;
	fma.rn.f32 	%f151, %f149, 0fBE055027, 0f3E1039F6;
	fma.rn.f32 	%f152, %f151, %f149, 0fBDF8CDCC;
	fma.rn.f32 	%f153, %f152, %f149, 0f3E0F2955;
	fma.rn.f32 	%f154, %f153, %f149, 0fBE2AD8B9;
	fma.rn.f32 	%f155, %f154, %f149, 0f3E4CED0B;
	fma.rn.f32 	%f156, %f155, %f149, 0fBE7FFF22;
	fma.rn.f32 	%f157, %f156, %f149, 0f3EAAAA78;
	fma.rn.f32 	%f158, %f157, %f149, 0fBF000000;
	mul.f32 	%f159, %f149, %f158;
	fma.rn.f32 	%f160, %f159, %f149, %f149;
	cvt.rn.f32.s32 	%f161, %r134;
	selp.f32 	%f162, 0fC1B80000, 0f00000000, %p47;
	fma.rn.f32 	%f163, %f161, 0f34000000, %f162;
	fma.rn.f32 	%f164, %f163, 0f3F317218, %f160;
	selp.f32 	%f165, %f150, %f164, %p48;
	mul.f32 	%f166, %f165, 0f3F22F983;
	setp.eq.f32 	%p49, %f147, 0f00000000;
	selp.f32 	%f167, 0fFF800000, %f166, %p49;
	fma.rn.f32 	%f168, %f145, 0f33DBE5AC, 0fB71F49B6;
	fma.rn.f32 	%f169, %f168, %f145, 0f3A0D3100;
	fma.rn.f32 	%f170, %f169, %f145, 0fBC83AD8E;
	fma.rn.f32 	%f171, %f170, %f145, 0f3E35DE5A;
	fma.rn.f32 	%f172, %f171, %f145, 0fBD9726B5;
	fma.rn.f32 	%f440, %f167, %f438, %f172;
	bra.uni 	$L__BB1_64;
$L__BB1_48:
	setp.gtu.f32 	%p50, %f2, 0f3FF67AF8;
	@%p50 bra 	$L__BB1_50;
	add.f32 	%f173, %f2, 0fBF64C176;
	add.f32 	%f174, %f173, 0f32657D03;
	fma.rn.f32 	%f175, %f174, 0f3CDDC8B3, 0fBE02574C;
	fma.rn.f32 	%f176, %f175, %f174, 0f3E7F2CC9;
	fma.rn.f32 	%f177, %f176, %f174, 0fBE8BF29B;
	fma.rn.f32 	%f178, %f177, %f174, 0f3E5BCE93;
	fma.rn.f32 	%f179, %f178, %f174, 0fBE38C4FF;
	fma.rn.f32 	%f180, %f179, %f174, 0f3E42774D;
	fma.rn.f32 	%f181, %f180, %f174, 0fBE525CB2;
	fma.rn.f32 	%f182, %f181, %f174, 0f3E60F43D;
	fma.rn.f32 	%f183, %f182, %f174, 0fBE679145;
	fma.rn.f32 	%f184, %f183, %f174, 0f3E61D24A;
	fma.rn.f32 	%f185, %f184, %f174, 0fBEFBF1AD;
	fma.rn.f32 	%f186, %f185, %f174, 0f3F6121BB;
	mul.f32 	%f440, %f174, %f186;
	bra.uni 	$L__BB1_64;
$L__BB1_50:
	setp.gtu.f32 	%p51, %f2, 0f40B0B31E;
	@%p51 bra 	$L__BB1_52;
	add.f32 	%f187, %f2, 0fC07D4A9A;
	add.f32 	%f188, %f187, 0fB3D9856A;
	fma.rn.f32 	%f189, %f188, 0fB449DD3F, 0fB45E2607;
	fma.rn.f32 	%f190, %f189, %f188, 0fB6857064;
	fma.rn.f32 	%f191, %f190, %f188, 0f38554610;
	fma.rn.f32 	%f192, %f191, %f188, 0f394ACED7;
	fma.rn.f32 	%f193, %f192, %f188, 0fBB0F1A0C;
	fma.rn.f32 	%f194, %f193, %f188, 0fBBE07F2E;
	fma.rn.f32 	%f195, %f194, %f188, 0f3D6FB6B5;
	fma.rn.f32 	%f196, %f195, %f188, 0f3D504DF1;
	fma.rn.f32 	%f197, %f196, %f188, 0fBECE1A13;
	mul.f32 	%f440, %f188, %f197;
	bra.uni 	$L__BB1_64;
$L__BB1_52:
	setp.gtu.f32 	%p52, %f2, 0f410A7798;
	@%p52 bra 	$L__BB1_54;
	add.f32 	%f198, %f2, 0fC0E2C0EE;
	add.f32 	%f199, %f198, 0fB39CE420;
	fma.rn.f32 	%f200, %f199, 0f3510CEBE, 0f3629DA6C;
	fma.rn.f32 	%f201, %f200, %f199, 0fB84054C0;
	fma.rn.f32 	%f202, %f201, %f199, 0fB91318AB;
	fma.rn.f32 	%f203, %f202, %f199, 0f3B0E9921;
	fma.rn.f32 	%f204, %f203, %f199, 0f3B5974D5;
	fma.rn.f32 	%f205, %f204, %f199, 0fBD44B4D7;
	fma.rn.f32 	%f206, %f205, %f199, 0fBCAD7799;
	fma.rn.f32 	%f207, %f206, %f199, 0f3E99A665;
	mul.f32 	%f440, %f199, %f207;
	bra.uni 	$L__BB1_64;
$L__BB1_54:
	setp.eq.f32 	%p53, %f53, 0f7F800000;
	mov.f32 	%f440, 0f00000000;
	@%p53 bra 	$L__BB1_64;
	rcp.approx.ftz.f32 	%f209, %f2;
	mul.f32 	%f210, %f209, %f209;
	fma.rn.f32 	%f211, %f210, 0fBECC69F3, 0f3DD0D5F0;
	fma.rn.f32 	%f212, %f211, %f210, 0fBD7FF855;
	fma.rn.f32 	%f20, %f212, %f210, 0f3F800000;
	fma.rn.f32 	%f213, %f210, 0f3F8CCD61, 0fBE50D31C;
	fma.rn.f32 	%f214, %f213, %f210, 0f3D854783;
	fma.rn.f32 	%f215, %f214, %f210, 0fBDFFFFFB;
	fma.rn.f32 	%f21, %f215, %f209, %f2;
	mul.f32 	%f216, %f21, 0f3F22F983;
	cvt.rni.s32.f32 	%r232, %f216;
	cvt.rn.f32.s32 	%f217, %r232;
	fma.rn.f32 	%f218, %f217, 0fBFC90FDA, %f21;
	fma.rn.f32 	%f219, %f217, 0fB3A22168, %f218;
	fma.rn.f32 	%f439, %f217, 0fA7C234C5, %f219;
	abs.f32 	%f23, %f21;
	setp.ltu.f32 	%p54, %f23, 0f47CE4780;
	@%p54 bra 	$L__BB1_63;
	setp.neu.f32 	%p55, %f23, 0f7F800000;
	@%p55 bra 	$L__BB1_58;
	mov.f32 	%f222, 0f00000000;
	mul.rn.f32 	%f439, %f21, %f222;
	mov.b32 	%r232, 0;
	bra.uni 	$L__BB1_63;
$L__BB1_58:
	mov.b32 	%r45, %f21;
	shl.b32 	%r137, %r45, 8;
	or.b32  	%r46, %r137, -2147483648;
	mov.b32 	%r229, 0;
	mov.b64 	%rd70, 0;
	mov.u64 	%rd68, __cudart_i2opi_f;
	mov.u64 	%rd69, %rd2;
$L__BB1_59:
	.pragma "nounroll";
	ld.global.nc.u32 	%r138, [%rd68];
	mad.wide.u32 	%rd43, %r138, %r46, %rd70;
	shr.u64 	%rd70, %rd43, 32;
	st.local.u32 	[%rd69], %rd43;
	add.s32 	%r229, %r229, 1;
	add.s64 	%rd69, %rd69, 4;
	add.s64 	%rd68, %rd68, 4;
	setp.ne.s32 	%p56, %r229, 6;
	@%p56 bra 	$L__BB1_59;
	shr.u32 	%r139, %r45, 23;
	st.local.u32 	[%rd2+24], %rd70;
	and.b32  	%r49, %r139, 31;
	and.b32  	%r140, %r139, 224;
	add.s32 	%r141, %r140, -128;
	shr.u32 	%r142, %r141, 5;
	mul.wide.u32 	%rd44, %r142, 4;
	sub.s64 	%rd16, %rd2, %rd44;
	ld.local.u32 	%r231, [%rd16+24];
	ld.local.u32 	%r230, [%rd16+20];
	setp.eq.s32 	%p57, %r49, 0;
	@%p57 bra 	$L__BB1_62;
	shf.l.wrap.b32 	%r231, %r230, %r231, %r49;
	ld.local.u32 	%r143, [%rd16+16];
	shf.l.wrap.b32 	%r230, %r143, %r230, %r49;
$L__BB1_62:
	shr.u32 	%r144, %r231, 30;
	shf.l.wrap.b32 	%r145, %r230, %r231, 2;
	shl.b32 	%r146, %r230, 2;
	shr.u32 	%r147, %r145, 31;
	add.s32 	%r148, %r147, %r144;
	neg.s32 	%r149, %r148;
	setp.lt.s32 	%p58, %r45, 0;
	selp.b32 	%r232, %r149, %r148, %p58;
	shr.s32 	%r150, %r145, 31;
	xor.b32  	%r151, %r150, %r146;
	xor.b32  	%r152, %r150, %r145;
	xor.b32  	%r153, %r145, %r45;
	cvt.u64.u32 	%rd45, %r152;
	shl.b64 	%rd46, %rd45, 32;
	cvt.u64.u32 	%rd47, %r151;
	or.b64  	%rd48, %rd46, %rd47;
	cvt.rn.f64.s64 	%fd3, %rd48;
	mul.f64 	%fd4, %fd3, 0d3BF921FB54442D19;
	cvt.rn.f32.f64 	%f220, %fd4;
	neg.f32 	%f221, %f220;
	setp.lt.s32 	%p59, %r153, 0;
	selp.f32 	%f439, %f221, %f220, %p59;
$L__BB1_63:
	and.b32  	%r155, %r232, 3;
	cvt.rn.f32.u32 	%f223, %r155;
	fma.rn.f32 	%f224, %f223, 0f3FC90FDB, 0fC016CBE4;
	add.f32 	%f225, %f439, %f224;
	mul.f32 	%f226, %f225, 0f3F22F983;
	cvt.rni.s32.f32 	%r156, %f226;
	cvt.rn.f32.s32 	%f227, %r156;
	fma.rn.f32 	%f228, %f227, 0fBFC90FDA, %f225;
	fma.rn.f32 	%f229, %f227, 0fB3A22168, %f228;
	add.s32 	%r157, %r156, 1;
	mul.rn.f32 	%f230, %f229, %f229;
	and.b32  	%r158, %r156, 1;
	setp.eq.b32 	%p60, %r158, 1;
	selp.f32 	%f231, %f229, 0f3F800000, %p60;
	fma.rn.f32 	%f232, %f230, %f231, 0f00000000;
	fma.rn.f32 	%f233, %f230, 0f37CBAC00, 0fBAB607ED;
	selp.f32 	%f234, 0fB94D4153, %f233, %p60;
	selp.f32 	%f235, 0f3C0885E4, 0f3D2AAABB, %p60;
	fma.rn.f32 	%f236, %f234, %f230, %f235;
	selp.f32 	%f237, 0fBE2AAAA8, 0fBEFFFFFF, %p60;
	fma.rn.f32 	%f238, %f236, %f230, %f237;
	fma.rn.f32 	%f239, %f238, %f232, %f231;
	and.b32  	%r159, %r157, 2;
	setp.eq.s32 	%p61, %r159, 0;
	mov.f32 	%f240, 0f00000000;
	sub.f32 	%f241, %f240, %f239;
	selp.f32 	%f242, %f239, %f241, %p61;
	rsqrt.approx.f32 	%f243, %f2;
	mul.f32 	%f244, %f243, 0f3F4C422A;
	mul.f32 	%f245, %f20, %f244;
	mul.f32 	%f440, %f245, %f242;
$L__BB1_64:
	setp.lt.f32 	%p62, %f1, 0f00000000;
	selp.f32 	%f246, 0f7FFFFFFF, %f440, %p62;
	st.global.f32 	[%rd1+8], %f246;
	setp.gtu.f32 	%p63, %f4, 0f3EE4C176;
	@%p63 bra 	$L__BB1_69;
	setp.le.f32 	%p64, %f62, 0f41000000;
	abs.f32 	%f247, %f62;
	setp.eq.f32 	%p65, %f247, 0f7F800000;
	or.pred  	%p66, %p64, %p65;
	@%p66 bra 	$L__BB1_73;
	rcp.approx.ftz.f32 	%f249, %f62;
	mul.f32 	%f250, %f249, %f249;
	fma.rn.f32 	%f251, %f250, 0f3F91E009, 0fBE52412D;
	fma.rn.f32 	%f252, %f251, %f250, 0f3D854ED1;
	fma.rn.f32 	%f253, %f252, %f250, 0fBDFFFFFF;
	fma.rn.f32 	%f254, %f253, %f249, %f62;
	abs.f32 	%f255, %f254;
	setp.ltu.f32 	%p67, %f255, 0f47CE4780;
	setp.eq.f32 	%p68, %f255, 0f7F800000;
	or.pred  	%p69, %p67, %p68;
	@%p69 bra 	$L__BB1_73;
	mov.b32 	%r233, 0;
$L__BB1_68:
	.pragma "nounroll";
	add.s32 	%r233, %r233, 1;
	setp.eq.s32 	%p70, %r233, 6;
	@%p70 bra 	$L__BB1_73;
	bra.uni 	$L__BB1_68;
$L__BB1_69:
	setp.eq.f32 	%p71, %f62, 0f7F800000;
	setp.le.f32 	%p72, %f4, 0f410A7798;
	or.pred  	%p73, %p72, %p71;
	@%p73 bra 	$L__BB1_73;
	rcp.approx.ftz.f32 	%f256, %f4;
	mul.f32 	%f257, %f256, %f256;
	fma.rn.f32 	%f258, %f257, 0f3F8CCD61, 0fBE50D31C;
	fma.rn.f32 	%f259, %f258, %f257, 0f3D854783;
	fma.rn.f32 	%f260, %f259, %f257, 0fBDFFFFFB;
	fma.rn.f32 	%f261, %f260, %f256, %f4;
	abs.f32 	%f262, %f261;
	setp.ltu.f32 	%p74, %f262, 0f47CE4780;
	setp.eq.f32 	%p75, %f262, 0f7F800000;
	or.pred  	%p76, %p74, %p75;
	@%p76 bra 	$L__BB1_73;
	mov.b32 	%r234, 0;
$L__BB1_72:
	.pragma "nounroll";
	add.s32 	%r234, %r234, 1;
	setp.ne.s32 	%p77, %r234, 6;
	@%p77 bra 	$L__BB1_72;
$L__BB1_73:
	setp.lt.f32 	%p78, %f2, 0f00800000;
	@%p78 bra 	$L__BB1_84;
	setp.gtu.f32 	%p79, %f2, 0f3FD96AC4;
	@%p79 bra 	$L__BB1_79;
	setp.le.f32 	%p80, %f53, 0f41000000;
	abs.f32 	%f263, %f53;
	setp.eq.f32 	%p81, %f263, 0f7F800000;
	or.pred  	%p82, %p80, %p81;
	@%p82 bra 	$L__BB1_84;
	rcp.approx.ftz.f32 	%f265, %f53;
	mul.f32 	%f266, %f265, %f265;
	fma.rn.f32 	%f267, %f266, 0fBFCA3BA2, 0f3EB914AD;
	fma.rn.f32 	%f268, %f267, %f266, 0fBE27F2EC;
	fma.rn.f32 	%f269, %f268, %f266, 0f3EBFFFFD;
	fma.rn.f32 	%f270, %f269, %f265, %f53;
	abs.f32 	%f271, %f270;
	setp.ltu.f32 	%p83, %f271, 0f47CE4780;
	setp.eq.f32 	%p84, %f271, 0f7F800000;
	or.pred  	%p85, %p83, %p84;
	@%p85 bra 	$L__BB1_84;
	mov.b32 	%r235, 0;
$L__BB1_78:
	.pragma "nounroll";
	add.s32 	%r235, %r235, 1;
	setp.eq.s32 	%p86, %r235, 6;
	@%p86 bra 	$L__BB1_84;
	bra.uni 	$L__BB1_78;
$L__BB1_79:
	setp.le.f32 	%p87, %f2, 0f40E06937;
	@%p87 bra 	$L__BB1_84;
	setp.eq.f32 	%p88, %f53, 0f7F800000;
	setp.le.f32 	%p89, %f2, 0f4122C2E3;
	or.pred  	%p90, %p89, %p88;
	@%p90 bra 	$L__BB1_84;
	rcp.approx.ftz.f32 	%f272, %f2;
	mul.f32 	%f273, %f272, %f272;
	fma.rn.f32 	%f274, %f273, 0fBFE4E1AB, 0f3EBB73AB;
	fma.rn.f32 	%f275, %f274, %f273, 0fBE27FB6E;
	fma.rn.f32 	%f276, %f275, %f273, 0f3EBFFFFF;
	fma.rn.f32 	%f277, %f276, %f272, %f2;
	abs.f32 	%f278, %f277;
	setp.ltu.f32 	%p91, %f278, 0f47CE4780;
	setp.eq.f32 	%p92, %f278, 0f7F800000;
	or.pred  	%p93, %p91, %p92;
	@%p93 bra 	$L__BB1_84;
	mov.b32 	%r236, 0;
$L__BB1_83:
	.pragma "nounroll";
	add.s32 	%r236, %r236, 1;
	setp.ne.s32 	%p94, %r236, 6;
	@%p94 bra 	$L__BB1_83;
$L__BB1_84:
	setp.geu.f32 	%p95, %f4, 0f00800000;
	@%p95 bra 	$L__BB1_86;
	mov.f32 	%f436, 0fBF22F983;
	div.rn.f32 	%f444, %f436, %f4;
	bra.uni 	$L__BB1_116;
$L__BB1_86:
	setp.gtu.f32 	%p96, %f4, 0f3FD96AC4;
	@%p96 bra 	$L__BB1_100;
	setp.gtu.f32 	%p97, %f62, 0f41000000;
	@%p97 bra 	$L__BB1_89;
	add.f32 	%f279, %f62, 0fC0753AAC;
	add.f32 	%f280, %f279, 0f33A5090F;
	fma.rn.f32 	%f281, %f280, 0f29AF3463, 0f2B81BF42;
	fma.rn.f32 	%f282, %f281, %f280, 0fADE21EC1;
	fma.rn.f32 	%f283, %f282, %f280, 0fAF5DDEFF;
	fma.rn.f32 	%f284, %f283, %f280, 0f319B0C9D;
	fma.rn.f32 	%f285, %f284, %f280, 0f32E81173;
	fma.rn.f32 	%f286, %f285, %f280, 0fB50F8DC8;
	fma.rn.f32 	%f287, %f286, %f280, 0fB61E653D;
	fma.rn.f32 	%f288, %f287, %f280, 0f382CD9C5;
	fma.rn.f32 	%f289, %f288, %f280, 0f38F9EB10;
	fma.rn.f32 	%f290, %f289, %f280, 0fBAECEB9C;
	fma.rn.f32 	%f291, %f290, %f280, 0fBB276FFD;
	fma.rn.f32 	%f292, %f291, %f280, 0f3D073993;
	add.f32 	%f293, %f62, 0fC0E07FB0;
	add.f32 	%f294, %f293, 0f3444B8DB;
	mul.f32 	%f295, %f294, %f292;
	mul.f32 	%f296, %f280, %f295;
	mul.f32 	%f442, %f62, %f296;
	bra.uni 	$L__BB1_99;
$L__BB1_89:
	abs.f32 	%f298, %f62;
	setp.eq.f32 	%p98, %f298, 0f7F800000;
	mov.f32 	%f442, 0f00000000;
	@%p98 bra 	$L__BB1_99;
	rcp.approx.ftz.f32 	%f299, %f62;
	mul.f32 	%f300, %f299, %f299;
	fma.rn.f32 	%f301, %f300, 0fC082CB37, 0f3F3FF7E9;
	fma.rn.f32 	%f302, %f301, %f300, 0fBE458BAE;
	fma.rn.f32 	%f303, %f302, %f300, 0f3E3FFF8B;
	fma.rn.f32 	%f31, %f303, %f300, 0f3F800000;
	fma.rn.f32 	%f304, %f300, 0fBFCA3BA2, 0f3EB914AD;
	fma.rn.f32 	%f305, %f304, %f300, 0fBE27F2EC;
	fma.rn.f32 	%f306, %f305, %f300, 0f3EBFFFFD;
	fma.rn.f32 	%f32, %f306, %f299, %f62;
	mul.f32 	%f307, %f32, 0f3F22F983;
	cvt.rni.s32.f32 	%r240, %f307;
	cvt.rn.f32.s32 	%f308, %r240;
	fma.rn.f32 	%f309, %f308, 0fBFC90FDA, %f32;
	fma.rn.f32 	%f310, %f308, 0fB3A22168, %f309;
	fma.rn.f32 	%f441, %f308, 0fA7C234C5, %f310;
	abs.f32 	%f34, %f32;
	setp.ltu.f32 	%p99, %f34, 0f47CE4780;
	@%p99 bra 	$L__BB1_98;
	setp.neu.f32 	%p100, %f34, 0f7F800000;
	@%p100 bra 	$L__BB1_93;
	mov.f32 	%f313, 0f00000000;
	mul.rn.f32 	%f441, %f32, %f313;
	mov.b32 	%r240, 0;
	bra.uni 	$L__BB1_98;
$L__BB1_93:
	mov.b32 	%r67, %f32;
	shl.b32 	%r165, %r67, 8;
	or.b32  	%r68, %r165, -2147483648;
	mov.b64 	%rd73, 0;
	mov.b32 	%r237, 0;
	mov.u64 	%rd71, __cudart_i2opi_f;
	mov.u64 	%rd72, %rd2;
$L__BB1_94:
	.pragma "nounroll";
	ld.global.nc.u32 	%r166, [%rd71];
	mad.wide.u32 	%rd51, %r166, %r68, %rd73;
	shr.u64 	%rd73, %rd51, 32;
	st.local.u32 	[%rd72], %rd51;
	add.s32 	%r237, %r237, 1;
	add.s64 	%rd72, %rd72, 4;
	add.s64 	%rd71, %rd71, 4;
	setp.ne.s32 	%p101, %r237, 6;
	@%p101 bra 	$L__BB1_94;
	shr.u32 	%r167, %r67, 23;
	st.local.u32 	[%rd2+24], %rd73;
	and.b32  	%r71, %r167, 31;
	and.b32  	%r168, %r167, 224;
	add.s32 	%r169, %r168, -128;
	shr.u32 	%r170, %r169, 5;
	mul.wide.u32 	%rd52, %r170, 4;
	sub.s64 	%rd23, %rd2, %rd52;
	ld.local.u32 	%r238, [%rd23+24];
	ld.local.u32 	%r239, [%rd23+20];
	setp.eq.s32 	%p102, %r71, 0;
	@%p102 bra 	$L__BB1_97;
	shf.l.wrap.b32 	%r238, %r239, %r238, %r71;
	ld.local.u32 	%r171, [%rd23+16];
	shf.l.wrap.b32 	%r239, %r171, %r239, %r71;
$L__BB1_97:
	shr.u32 	%r172, %r238, 30;
	shf.l.wrap.b32 	%r173, %r239, %r238, 2;
	shl.b32 	%r174, %r239, 2;
	shr.u32 	%r175, %r173, 31;
	add.s32 	%r176, %r175, %r172;
	neg.s32 	%r177, %r176;
	setp.lt.s32 	%p103, %r67, 0;
	selp.b32 	%r240, %r177, %r176, %p103;
	xor.b32  	%r178, %r173, %r67;
	shr.s32 	%r179, %r173, 31;
	xor.b32  	%r180, %r179, %r173;
	xor.b32  	%r181, %r179, %r174;
	cvt.u64.u32 	%rd53, %r180;
	shl.b64 	%rd54, %rd53, 32;
	cvt.u64.u32 	%rd55, %r181;
	or.b64  	%rd56, %rd54, %rd55;
	cvt.rn.f64.s64 	%fd5, %rd56;
	mul.f64 	%fd6, %fd5, 0d3BF921FB54442D19;
	cvt.rn.f32.f64 	%f311, %fd6;
	neg.f32 	%f312, %f311;
	setp.lt.s32 	%p104, %r178, 0;
	selp.f32 	%f441, %f312, %f311, %p104;
$L__BB1_98:
	and.b32  	%r183, %r240, 3;
	cvt.rn.f32.u32 	%f314, %r183;
	fma.rn.f32 	%f315, %f314, 0f3FC90FDB, 0fC016CBE4;
	add.f32 	%f316, %f441, %f315;
	mul.f32 	%f317, %f316, 0f3F22F983;
	cvt.rni.s32.f32 	%r184, %f317;
	cvt.rn.f32.s32 	%f318, %r184;
	fma.rn.f32 	%f319, %f318, 0fBFC90FDA, %f316;
	fma.rn.f32 	%f320, %f318, 0fB3A22168, %f319;
	add.s32 	%r185, %r184, 1;
	mul.rn.f32 	%f321, %f320, %f320;
	and.b32  	%r186, %r184, 1;
	setp.eq.b32 	%p105, %r186, 1;
	selp.f32 	%f322, %f320, 0f3F800000, %p105;
	fma.rn.f32 	%f323, %f321, %f322, 0f00000000;
	fma.rn.f32 	%f324, %f321, 0f37CBAC00, 0fBAB607ED;
	selp.f32 	%f325, 0fB94D4153, %f324, %p105;
	selp.f32 	%f326, 0f3C0885E4, 0f3D2AAABB, %p105;
	fma.rn.f32 	%f327, %f325, %f321, %f326;
	selp.f32 	%f328, 0fBE2AAAA8, 0fBEFFFFFF, %p105;
	fma.rn.f32 	%f329, %f327, %f321, %f328;
	fma.rn.f32 	%f330, %f329, %f323, %f322;
	and.b32  	%r187, %r185, 2;
	setp.eq.s32 	%p106, %r187, 0;
	mov.f32 	%f331, 0f00000000;
	sub.f32 	%f332, %f331, %f330;
	selp.f32 	%f333, %f330, %f332, %p106;
	rsqrt.approx.f32 	%f334, %f62;
	mul.f32 	%f335, %f334, 0f3F4C422A;
	mul.f32 	%f336, %f31, %f335;
	mul.f32 	%f442, %f336, %f333;
$L__BB1_99:
	mul.f32 	%f337, %f4, %f4;
	setp.lt.f32 	%p107, %f62, 0f0DA24260;
	abs.f32 	%f338, %f442;
	selp.f32 	%f339, %f338, %f442, %p107;
	mov.b32 	%r188, %f4;
	add.s32 	%r189, %r188, -1059760811;
	and.b32  	%r190, %r189, -8388608;
	sub.s32 	%r191, %r188, %r190;
	mov.b32 	%f340, %r191;
	cvt.rn.f32.s32 	%f341, %r190;
	fma.rn.f32 	%f342, %f341, 0f34000000, 0f00000000;
	add.f32 	%f343, %f340, 0fBF800000;
	fma.rn.f32 	%f344, %f343, 0fBE055027, 0f3E1039F6;
	fma.rn.f32 	%f345, %f344, %f343, 0fBDF8CDCC;
	fma.rn.f32 	%f346, %f345, %f343, 0f3E0F2955;
	fma.rn.f32 	%f347, %f346, %f343, 0fBE2AD8B9;
	fma.rn.f32 	%f348, %f347, %f343, 0f3E4CED0B;
	fma.rn.f32 	%f349, %f348, %f343, 0fBE7FFF22;
	fma.rn.f32 	%f350, %f349, %f343, 0f3EAAAA78;
	fma.rn.f32 	%f351, %f350, %f343, 0fBF000000;
	mul.f32 	%f352, %f343, %f351;
	fma.rn.f32 	%f353, %f352, %f343, %f343;
	fma.rn.f32 	%f354, %f342, 0f3F317218, %f353;
	setp.gt.u32 	%p108, %r188, 2139095039;
	fma.rn.f32 	%f355, %f4, 0f7F800000, 0f7F800000;
	selp.f32 	%f356, %f355, %f354, %p108;
	mov.f32 	%f357, 0fBF800000;
	div.rn.f32 	%f358, %f357, %f4;
	fma.rn.f32 	%f359, %f339, %f356, %f358;
	mul.f32 	%f360, %f359, 0f3F22F983;
	fma.rn.f32 	%f361, %f337, 0f321462CC, 0fB58527DA;
	fma.rn.f32 	%f362, %f361, %f337, 0f38963E95;
	fma.rn.f32 	%f363, %f362, %f337, 0fBB41ADCB;
	fma.rn.f32 	%f364, %f363, %f337, 0f3D5E9CBB;
	fma.rn.f32 	%f365, %f364, %f337, 0fBE48C331;
	fma.rn.f32 	%f444, %f365, %f4, %f360;
	bra.uni 	$L__BB1_116;
$L__BB1_100:
	setp.gtu.f32 	%p109, %f4, 0f40740EEE;
	@%p109 bra 	$L__BB1_102;
	add.f32 	%f366, %f4, 0fC00C9DF7;
	add.f32 	%f367, %f366, 0f33B200DC;
	fma.rn.f32 	%f368, %f367, 0fB789E29D, 0f39064A88;
	fma.rn.f32 	%f369, %f368, %f367, 0fB9F0AB0D;
	fma.rn.f32 	%f370, %f369, %f367, 0f3A8F6102;
	fma.rn.f32 	%f371, %f370, %f367, 0fBB2C7045;
	fma.rn.f32 	%f372, %f371, %f367, 0f3BF35DF7;
	fma.rn.f32 	%f373, %f372, %f367, 0fBB9D097C;
	fma.rn.f32 	%f374, %f373, %f367, 0fBD06968A;
	fma.rn.f32 	%f375, %f374, %f367, 0fBDF2B7DF;
	fma.rn.f32 	%f376, %f375, %f367, 0f3F055242;
	mul.f32 	%f444, %f367, %f376;
	bra.uni 	$L__BB1_116;
$L__BB1_102:
	setp.gtu.f32 	%p110, %f4, 0f40E06937;
	@%p110 bra 	$L__BB1_104;
	add.f32 	%f377, %f4, 0fC0ADBFF2;
	add.f32 	%f378, %f377, 0fB4687B03;
	fma.rn.f32 	%f379, %f378, 0f32BE57D0, 0fB508A416;
	fma.rn.f32 	%f380, %f379, %f378, 0fB63F8A14;
	fma.rn.f32 	%f381, %f380, %f378, 0f38427E02;
	fma.rn.f32 	%f382, %f381, %f378, 0f3919BB1C;
	fma.rn.f32 	%f383, %f382, %f378, 0fBB0DF1FD;
	fma.rn.f32 	%f384, %f383, %f378, 0fBB885189;
	fma.rn.f32 	%f385, %f384, %f378, 0f3D50AEC1;
	fma.rn.f32 	%f386, %f385, %f378, 0f3D005CFC;
	fma.rn.f32 	%f387, %f386, %f378, 0fBEAE3E2B;
	mul.f32 	%f444, %f378, %f387;
	bra.uni 	$L__BB1_116;
$L__BB1_104:
	setp.gtu.f32 	%p111, %f4, 0f4122C2E3;
	@%p111 bra 	$L__BB1_106;
	add.f32 	%f388, %f4, 0fC109893D;
	add.f32 	%f389, %f388, 0fB4E6169B;
	fma.rn.f32 	%f390, %f389, 0f350CF383, 0f3602902E;
	fma.rn.f32 	%f391, %f390, %f389, 0fB8375F71;
	fma.rn.f32 	%f392, %f391, %f389, 0fB8D9FAA8;
	fma.rn.f32 	%f393, %f392, %f389, 0f3B03D19A;
	fma.rn.f32 	%f394, %f393, %f389, 0f3B1E736D;
	fma.rn.f32 	%f395, %f394, %f389, 0fBD31CAE5;
	fma.rn.f32 	%f396, %f395, %f389, 0fBC8159B6;
	fma.rn.f32 	%f397, %f396, %f389, 0f3E8AFCCA;
	mul.f32 	%f444, %f389, %f397;
	bra.uni 	$L__BB1_116;
$L__BB1_106:
	setp.eq.f32 	%p112, %f62, 0f7F800000;
	mov.f32 	%f444, 0f00000000;
	@%p112 bra 	$L__BB1_116;
	rcp.approx.ftz.f32 	%f399, %f4;
	mul.f32 	%f400, %f399, %f399;
	fma.rn.f32 	%f401, %f400, 0f3F267F60, 0fBE44AB90;
	fma.rn.f32 	%f402, %f401, %f400, 0f3E3FFEBF;
	fma.rn.f32 	%f403, %f402, %f400, 0f3F800000;
	fma.rn.f32 	%f404, %f400, 0fBFE4E1AB, 0f3EBB73AB;
	fma.rn.f32 	%f405, %f404, %f400, 0fBE27FB6E;
	fma.rn.f32 	%f406, %f405, %f400, 0f3EBFFFFF;
	fma.rn.f32 	%f44, %f406, %f399, %f4;
	rsqrt.approx.f32 	%f407, %f4;
	mul.f32 	%f408, %f407, 0f3F4C422A;
	mul.f32 	%f45, %f403, %f408;
	mul.f32 	%f409, %f44, 0f3F22F983;
	cvt.rni.s32.f32 	%r244, %f409;
	cvt.rn.f32.s32 	%f410, %r244;
	fma.rn.f32 	%f411, %f410, 0fBFC90FDA, %f44;
	fma.rn.f32 	%f412, %f410, 0fB3A22168, %f411;
	fma.rn.f32 	%f443, %f410, 0fA7C234C5, %f412;
	abs.f32 	%f47, %f44;
	setp.ltu.f32 	%p113, %f47, 0f47CE4780;
	@%p113 bra 	$L__BB1_115;
	setp.neu.f32 	%p114, %f47, 0f7F800000;
	@%p114 bra 	$L__BB1_110;
	mov.f32 	%f415, 0f00000000;
	mul.rn.f32 	%f443, %f44, %f415;
	mov.b32 	%r244, 0;
	bra.uni 	$L__BB1_115;
$L__BB1_110:
	mov.b32 	%r81, %f44;
	shl.b32 	%r193, %r81, 8;
	or.b32  	%r82, %r193, -2147483648;
	mov.b32 	%r241, 0;
	mov.b64 	%rd76, 0;
	mov.u64 	%rd74, __cudart_i2opi_f;
	mov.u64 	%rd75, %rd2;
$L__BB1_111:
	.pragma "nounroll";
	ld.global.nc.u32 	%r194, [%rd74];
	mad.wide.u32 	%rd59, %r194, %r82, %rd76;
	shr.u64 	%rd76, %rd59, 32;
	st.local.u32 	[%rd75], %rd59;
	add.s32 	%r241, %r241, 1;
	add.s64 	%rd75, %rd75, 4;
	add.s64 	%rd74, %rd74, 4;
	setp.ne.s32 	%p115, %r241, 6;
	@%p115 bra 	$L__BB1_111;
	shr.u32 	%r195, %r81, 23;
	st.local.u32 	[%rd2+24], %rd76;
	and.b32  	%r85, %r195, 31;
	and.b32  	%r196, %r195, 224;
	add.s32 	%r197, %r196, -128;
	shr.u32 	%r198, %r197, 5;
	mul.wide.u32 	%rd60, %r198, 4;
	sub.s64 	%rd30, %rd2, %rd60;
	ld.local.u32 	%r243, [%rd30+24];
	ld.local.u32 	%r242, [%rd30+20];
	setp.eq.s32 	%p116, %r85, 0;
	@%p116 bra 	$L__BB1_114;
	shf.l.wrap.b32 	%r243, %r242, %r243, %r85;
	ld.local.u32 	%r199, [%rd30+16];
	shf.l.wrap.b32 	%r242, %r199, %r242, %r85;
$L__BB1_114:
	shr.u32 	%r200, %r243, 30;
	shf.l.wrap.b32 	%r201, %r242, %r243, 2;
	shl.b32 	%r202, %r242, 2;
	shr.u32 	%r203, %r201, 31;
	add.s32 	%r204, %r203, %r200;
	neg.s32 	%r205, %r204;
	setp.lt.s32 	%p117, %r81, 0;
	selp.b32 	%r244, %r205, %r204, %p117;
	shr.s32 	%r206, %r201, 31;
	xor.b32  	%r207, %r206, %r202;
	xor.b32  	%r208, %r206, %r201;
	xor.b32  	%r209, %r201, %r81;
	cvt.u64.u32 	%rd61, %r208;
	shl.b64 	%rd62, %rd61, 32;
	cvt.u64.u32 	%rd63, %r207;
	or.b64  	%rd64, %rd62, %rd63;
	cvt.rn.f64.s64 	%fd7, %rd64;
	mul.f64 	%fd8, %fd7, 0d3BF921FB54442D19;
	cvt.rn.f32.f64 	%f413, %fd8;
	neg.f32 	%f414, %f413;
	setp.lt.s32 	%p118, %r209, 0;
	selp.f32 	%f443, %f414, %f413, %p118;
$L__BB1_115:
	and.b32  	%r211, %r244, 3;
	cvt.rn.f32.u32 	%f416, %r211;
	fma.rn.f32 	%f417, %f416, 0f3FC90FDB, 0fC07B53D1;
	add.f32 	%f418, %f443, %f417;
	mul.f32 	%f419, %f418, 0f3F22F983;
	cvt.rni.s32.f32 	%r212, %f419;
	cvt.rn.f32.s32 	%f420, %r212;
	fma.rn.f32 	%f421, %f420, 0fBFC90FDA, %f418;
	fma.rn.f32 	%f422, %f420, 0fB3A22168, %f421;
	add.s32 	%r213, %r212, 1;
	mul.rn.f32 	%f423, %f422, %f422;
	and.b32  	%r214, %r212, 1;
	setp.eq.b32 	%p119, %r214, 1;
	selp.f32 	%f424, %f422, 0f3F800000, %p119;
	fma.rn.f32 	%f425, %f423, %f424, 0f00000000;
	fma.rn.f32 	%f426, %f423, 0f37CBAC00, 0fBAB607ED;
	selp.f32 	%f427, 0fB94D4153, %f426, %p119;
	selp.f32 	%f428, 0f3C0885E4, 0f3D2AAABB, %p119;
	fma.rn.f32 	%f429, %f427, %f423, %f428;
	selp.f32 	%f430, 0fBE2AAAA8, 0fBEFFFFFF, %p119;
	fma.rn.f32 	%f431, %f429, %f423, %f430;
	fma.rn.f32 	%f432, %f431, %f425, %f424;
	and.b32  	%r215, %r213, 2;
	setp.eq.s32 	%p120, %r215, 0;
	mov.f32 	%f433, 0f00000000;
	sub.f32 	%f434, %f433, %f432;
	selp.f32 	%f435, %f432, %f434, %p120;
	mul.f32 	%f444, %f45, %f435;
$L__BB1_116:
	st.global.f32 	[%rd1+8], %f444;
	ret;

}
	// .globl	_Z14kernelFuncHalfv
.visible .entry _Z14kernelFuncHalfv()
{


	ret;

}
	// .globl	_Z15kernelFuncHalf2v
.visible .entry _Z15kernelFuncHalf2v()
{


	ret;

}
	// .globl	_Z13kernelFuncIntv
.visible .entry _Z13kernelFuncIntv()
{


	ret;

}
	// .globl	_Z14kernelFuncSIMDv
.visible .entry _Z14kernelFuncSIMDv()
{


	ret;

}
.func  (.param .align 16 .b8 func_retval0[16]) __internal_trig_reduction_slowpathd(
	.param .b64 __internal_trig_reduction_slowpathd_param_0
)
{
	.local .align 8 .b8 	__local_depot6[40];
	.reg .b64 	%SP;
	.reg .b64 	%SPL;
	.reg .pred 	%p<10>;
	.reg .b32 	%r<47>;
	.reg .b64 	%rd<74>;
	.reg .b64 	%fd<5>;

	mov.u64 	%SPL, __local_depot6;
	ld.param.f64 	%fd4, [__internal_trig_reduction_slowpathd_param_0];
	add.u64 	%rd1, %SPL, 0;
	{
	.reg .b32 %temp; 
	mov.b64 	{%temp, %r1}, %fd4;
	}
	shr.u32 	%r2, %r1, 20;
	and.b32  	%r3, %r2, 2047;
	setp.eq.s32 	%p1, %r3, 2047;
	mov.b32 	%r46, 0;
	@%p1 bra 	$L__BB6_9;
	add.s32 	%r20, %r3, -1024;
	mov.b64 	%rd20, %fd4;
	shl.b64 	%rd2, %rd20, 11;
	shr.u32 	%r4, %r20, 6;
	sub.s32 	%r45, 15, %r4;
	sub.s32 	%r21, 19, %r4;
	setp.lt.u32 	%p2, %r20, 128;
	selp.b32 	%r6, 18, %r21, %p2;
	setp.ge.s32 	%p3, %r45, %r6;
	mov.b64 	%rd70, 0;
	@%p3 bra 	$L__BB6_4;
	add.s32 	%r23, %r6, %r4;
	neg.s32 	%r43, %r23;
	or.b64  	%rd3, %rd2, -9223372036854775808;
	mov.b64 	%rd70, 0;
	mov.b32 	%r42, 0;
	mov.u64 	%rd25, __cudart_i2opi_d;
	mov.u32 	%r44, %r45;
$L__BB6_3:
	.pragma "nounroll";
	mul.wide.s32 	%rd22, %r42, 8;
	add.s64 	%rd23, %rd1, %rd22;
	mul.wide.s32 	%rd24, %r44, 8;
	add.s64 	%rd26, %rd25, %rd24;
	ld.global.nc.u64 	%rd27, [%rd26];
	{
	.reg .u32 %r0, %r1, %r2, %r3, %alo, %ahi, %blo, %bhi, %clo, %chi;
	mov.b64 	{%alo,%ahi}, %rd27;
	mov.b64 	{%blo,%bhi}, %rd3;
	mov.b64 	{%clo,%chi}, %rd70;
	mad.lo.cc.u32 	%r0, %alo, %blo, %clo;
	madc.hi.cc.u32 	%r1, %alo, %blo, %chi;
	madc.hi.u32 	%r2, %alo, %bhi, 0;
	mad.lo.cc.u32 	%r1, %alo, %bhi, %r1;
	madc.hi.cc.u32 	%r2, %ahi, %blo, %r2;
	madc.hi.u32 	%r3, %ahi, %bhi, 0;
	mad.lo.cc.u32 	%r1, %ahi, %blo, %r1;
	madc.lo.cc.u32 	%r2, %ahi, %bhi, %r2;
	addc.u32 	%r3, %r3, 0;
	mov.b64 	%rd28, {%r0,%r1};
	mov.b64 	%rd70, {%r2,%r3};
	}
	st.local.u64 	[%rd23], %rd28;
	add.s32 	%r44, %r44, 1;
	add.s32 	%r43, %r43, 1;
	add.s32 	%r42, %r42, 1;
	setp.ne.s32 	%p4, %r43, -15;
	mov.u32 	%r45, %r6;
	@%p4 bra 	$L__BB6_3;
$L__BB6_4:
	cvt.s64.s32 	%rd29, %r45;
	cvt.u64.u32 	%rd30, %r4;
	add.s64 	%rd31, %rd30, %rd29;
	shl.b64 	%rd32, %rd31, 3;
	add.s64 	%rd33, %rd1, %rd32;
	st.local.u64 	[%rd33+-120], %rd70;
	and.b32  	%r15, %r2, 63;
	ld.local.u64 	%rd72, [%rd1+16];
	ld.local.u64 	%rd71, [%rd1+24];
	setp.eq.s32 	%p5, %r15, 0;
	@%p5 bra 	$L__BB6_6;
	shl.b64 	%rd34, %rd71, %r15;
	shr.u64 	%rd35, %rd72, 1;
	xor.b32  	%r24, %r15, 63;
	shr.u64 	%rd36, %rd35, %r24;
	or.b64  	%rd71, %rd34, %rd36;
	ld.local.u64 	%rd37, [%rd1+8];
	shl.b64 	%rd38, %rd72, %r15;
	shr.u64 	%rd39, %rd37, 1;
	shr.u64 	%rd40, %rd39, %r24;
	or.b64  	%rd72, %rd38, %rd40;
$L__BB6_6:
	and.b32  	%r25, %r1, -2147483648;
	shr.u64 	%rd41, %rd71, 62;
	cvt.u32.u64 	%r26, %rd41;
	mov.b64 	{%r27, %r28}, %rd71;
	mov.b64 	{%r29, %r30}, %rd72;
	shf.l.wrap.b32 	%r31, %r30, %r27, 2;
	shf.l.wrap.b32 	%r32, %r27, %r28, 2;
	mov.b64 	%rd42, {%r31, %r32};
	shl.b64 	%rd43, %rd72, 2;
	shr.u64 	%rd44, %rd42, 63;
	cvt.u32.u64 	%r33, %rd44;
	add.s32 	%r34, %r33, %r26;
	setp.eq.s32 	%p6, %r25, 0;
	neg.s32 	%r35, %r34;
	selp.b32 	%r46, %r34, %r35, %p6;
	setp.gt.s64 	%p7, %rd42, -1;
	mov.b64 	%rd45, 0;
	{
	.reg .u32 %r0, %r1, %r2, %r3, %a0, %a1, %a2, %a3, %b0, %b1, %b2, %b3;
	mov.b64 	{%a0,%a1}, %rd45;
	mov.b64 	{%a2,%a3}, %rd45;
	mov.b64 	{%b0,%b1}, %rd43;
	mov.b64 	{%b2,%b3}, %rd42;
	sub.cc.u32 	%r0, %a0, %b0;
	subc.cc.u32 	%r1, %a1, %b1;
	subc.cc.u32 	%r2, %a2, %b2;
	subc.u32 	%r3, %a3, %b3;
	mov.b64 	%rd46, {%r0,%r1};
	mov.b64 	%rd47, {%r2,%r3};
	}
	xor.b32  	%r36, %r25, -2147483648;
	selp.b64 	%rd73, %rd42, %rd47, %p7;
	selp.b64 	%rd14, %rd43, %rd46, %p7;
	selp.b32 	%r17, %r25, %r36, %p7;
	clz.b64 	%r37, %rd73;
	cvt.u64.u32 	%rd15, %r37;
	setp.eq.s32 	%p8, %r37, 0;
	@%p8 bra 	$L__BB6_8;
	cvt.u32.u64 	%r38, %rd15;
	and.b32  	%r39, %r38, 63;
	shl.b64 	%rd48, %rd73, %r39;
	shr.u64 	%rd49, %rd14, 1;
	not.b32 	%r40, %r38;
	and.b32  	%r41, %r40, 63;
	shr.u64 	%rd50, %rd49, %r41;
	or.b64  	%rd73, %rd48, %rd50;
$L__BB6_8:
	mov.b64 	%rd51, -3958705157555305931;
	{
	.reg .u32 %r0, %r1, %r2, %r3, %alo, %ahi, %blo, %bhi;
	mov.b64 	{%alo,%ahi}, %rd73;
	mov.b64 	{%blo,%bhi}, %rd51;
	mul.lo.u32 	%r0, %alo, %blo;
	mul.hi.u32 	%r1, %alo, %blo;
	mad.lo.cc.u32 	%r1, %alo, %bhi, %r1;
	madc.hi.u32 	%r2, %alo, %bhi, 0;
	mad.lo.cc.u32 	%r1, %ahi, %blo, %r1;
	madc.hi.cc.u32 	%r2, %ahi, %blo, %r2;
	madc.hi.u32 	%r3, %ahi, %bhi, 0;
	mad.lo.cc.u32 	%r2, %ahi, %bhi, %r2;
	addc.u32 	%r3, %r3, 0;
	mov.b64 	%rd52, {%r0,%r1};
	mov.b64 	%rd53, {%r2,%r3};
	}
	setp.gt.s64 	%p9, %rd53, 0;
	{
	.reg .u32 %r0, %r1, %r2, %r3, %a0, %a1, %a2, %a3, %b0, %b1, %b2, %b3;
	mov.b64 	{%a0,%a1}, %rd52;
	mov.b64 	{%a2,%a3}, %rd53;
	mov.b64 	{%b0,%b1}, %rd52;
	mov.b64 	{%b2,%b3}, %rd53;
	add.cc.u32 	%r0, %a0, %b0;
	addc.cc.u32 	%r1, %a1, %b1;
	addc.cc.u32 	%r2, %a2, %b2;
	addc.u32 	%r3, %a3, %b3;
	mov.b64 	%rd54, {%r0,%r1};
	mov.b64 	%rd55, {%r2,%r3};
	}
	selp.b64 	%rd56, %rd55, %rd53, %p9;
	selp.s64 	%rd57, -1, 0, %p9;
	sub.s64 	%rd58, %rd57, %rd15;
	cvt.u64.u32 	%rd59, %r17;
	shl.b64 	%rd60, %rd59, 32;
	add.s64 	%rd61, %rd56, 1;
	shr.u64 	%rd62, %rd61, 10;
	add.s64 	%rd63, %rd62, 1;
	shr.u64 	%rd64, %rd63, 1;
	shl.b64 	%rd65, %rd58, 52;
	add.s64 	%rd66, %rd65, %rd64;
	add.s64 	%rd67, %rd66, 4602678819172646912;
	or.b64  	%rd68, %rd67, %rd60;
	mov.b64 	%fd4, %rd68;
$L__BB6_9:
	st.param.f64 	[func_retval0], %fd4;
	st.param.b32 	[func_retval0+8], %r46;
	ret;

}


// ===== COMPILED SASS (sm_100) =====

	.target	sm_100

	.elftype	@"ET_EXEC"


//--------------------- .note.nv.tkinfo           --------------------------
	.section	.note.nv.tkinfo,"",@"SHT_NOTE"
	.sectionflags	@"SHF_NOTE_NV_TKINFO"
	.tkinfo
        /*0018*/ 	.word	0x00000002
        /*0030*/ 	.string	""
        /*0030*/ 	.string	"ptxas"
        /*0030*/ 	.string	"Cuda compilation tools, release 13.0, V13.0.88"
        /*0030*/ 	.string	"Build cuda_13.0.r13.0/compiler.36424714_0"
        /*0030*/ 	.string	"-arch sm_100 -m 64 "



//--------------------- .note.nv.cuinfo           --------------------------
	.section	.note.nv.cuinfo,"",@"SHT_NOTE"
	.sectionflags	@"SHF_NOTE_NV_CUINFO"
        /*0018*/ 	.short	0x0002
        /*001a*/ 	.short	0x0064
        /*001c*/ 	.short	0x0082
	.zero		2


//--------------------- .nv.info                  --------------------------
	.section	.nv.info,"",@"SHT_CUDA_INFO"
	.align	4


	//----- nvinfo : EIATTR_REGCOUNT
	.align		4
        /*0000*/ 	.byte	0x04, 0x2f
        /*0002*/ 	.short	(.L_4 - .L_3)
	.align		4
.L_3:
        /*0004*/ 	.word	index@(_Z16kernelFuncDoublePd)
        /*0008*/ 	.word	0x00000020


	//----- nvinfo : EIATTR_FRAME_SIZE
	.align		4
.L_4:
        /*000c*/ 	.byte	0x04, 0x11
        /*000e*/ 	.short	(.L_6 - .L_5)
	.align		4
.L_5:
        /*0010*/ 	.word	index@($_Z16kernelFuncDoublePd$__internal_trig_reduction_slowpathd)
        /*0014*/ 	.word	0x00000028


	//----- nvinfo : EIATTR_FRAME_SIZE
	.align		4
.L_6:
        /*0018*/ 	.byte	0x04, 0x11
        /*001a*/ 	.short	(.L_8 - .L_7)
	.align		4
.L_7:
        /*001c*/ 	.word	index@($__internal_3_$__cuda_sm20_drsqrt_f64_slowpath_v2)
        /*0020*/ 	.word	0x00000028


	//----- nvinfo : EIATTR_FRAME_SIZE
	.align		4
.L_8:
        /*0024*/ 	.byte	0x04, 0x11
        /*0026*/ 	.short	(.L_10 - .L_9)
	.align		4
.L_9:
        /*0028*/ 	.word	index@($__internal_2_$__cuda_sm20_div_rn_f64_full)
        /*002c*/ 	.word	0x00000028


	//----- nvinfo : EIATTR_FRAME_SIZE
	.align		4
.L_10:
        /*0030*/ 	.byte	0x04, 0x11
        /*0032*/ 	.short	(.L_12 - .L_11)
	.align		4
.L_11:
        /*0034*/ 	.word	index@($__internal_1_$__cuda_sm20_dblrcp_rn_slowpath_v3)
        /*0038*/ 	.word	0x00000028


	//----- nvinfo : EIATTR_FRAME_SIZE
	.align		4
.L_12:
        /*003c*/ 	.byte	0x04, 0x11
        /*003e*/ 	.short	(.L_14 - .L_13)
	.align		4
.L_13:
        /*0040*/ 	.word	index@(_Z16kernelFuncDoublePd)
        /*0044*/ 	.word	0x00000028


	//----- nvinfo : EIATTR_REGCOUNT
	.align		4
.L_14:
        /*0048*/ 	.byte	0x04, 0x2f
        /*004a*/ 	.short	(.L_16 - .L_15)
	.align		4
.L_15:
        /*004c*/ 	.word	index@(_Z15kernelFuncFloatPf)
        /*0050*/ 	.word	0x00000018


	//----- nvinfo : EIATTR_FRAME_SIZE
	.align		4
.L_16:
        /*0054*/ 	.byte	0x04, 0x11
        /*0056*/ 	.short	(.L_18 - .L_17)
	.align		4
.L_17:
        /*0058*/ 	.word	index@($__internal_0_$__cuda_sm3x_div_rn_noftz_f32_slowpath)
        /*005c*/ 	.word	0x00000000


	//----- nvinfo : EIATTR_FRAME_SIZE
	.align		4
.L_18:
        /*0060*/ 	.byte	0x04, 0x11
        /*0062*/ 	.short	(.L_20 - .L_19)
	.align		4
.L_19:
        /*0064*/ 	.word	index@(_Z15kernelFuncFloatPf)
        /*0068*/ 	.word	0x00000000


	//----- nvinfo : EIATTR_REGCOUNT
	.align		4
.L_20:
        /*006c*/ 	.byte	0x04, 0x2f
        /*006e*/ 	.short	(.L_22 - .L_21)
	.align		4
.L_21:
        /*0070*/ 	.word	index@(_Z14kernelFuncHalfv)
        /*0074*/ 	.word	0x00000004


	//----- nvinfo : EIATTR_FRAME_SIZE
	.align		4
.L_22:
        /*0078*/ 	.byte	0x04, 0x11
        /*007a*/ 	.short	(.L_24 - .L_23)
	.align		4
.L_23:
        /*007c*/ 	.word	index@(_Z14kernelFuncHalfv)
        /*0080*/ 	.word	0x00000000


	//----- nvinfo : EIATTR_REGCOUNT
	.align		4
.L_24:
        /*0084*/ 	.byte	0x04, 0x2f
        /*0086*/ 	.short	(.L_26 - .L_25)
	.align		4
.L_25:
        /*0088*/ 	.word	index@(_Z15kernelFuncHalf2v)
        /*008c*/ 	.word	0x00000004


	//----- nvinfo : EIATTR_FRAME_SIZE
	.align		4
.L_26:
        /*0090*/ 	.byte	0x04, 0x11
        /*0092*/ 	.short	(.L_28 - .L_27)
	.align		4
.L_27:
        /*0094*/ 	.word	index@(_Z15kernelFuncHalf2v)
        /*0098*/ 	.word	0x00000000


	//----- nvinfo : EIATTR_REGCOUNT
	.align		4
.L_28:
        /*009c*/ 	.byte	0x04, 0x2f
        /*009e*/ 	.short	(.L_30 - .L_29)
	.align		4
.L_29:
        /*00a0*/ 	.word	index@(_Z13kernelFuncIntv)
        /*00a4*/ 	.word	0x00000004


	//----- nvinfo : EIATTR_FRAME_SIZE
	.align		4
.L_30:
        /*00a8*/ 	.byte	0x04, 0x11
        /*00aa*/ 	.short	(.L_32 - .L_31)
	.align		4
.L_31:
        /*00ac*/ 	.word	index@(_Z13kernelFuncIntv)
        /*00b0*/ 	.word	0x00000000


	//----- nvinfo : EIATTR_REGCOUNT
	.align		4
.L_32:
        /*00b4*/ 	.byte	0x04, 0x2f
        /*00b6*/ 	.short	(.L_34 - .L_33)
	.align		4
.L_33:
        /*00b8*/ 	.word	index@(_Z14kernelFuncSIMDv)
        /*00bc*/ 	.word	0x00000004


	//----- nvinfo : EIATTR_FRAME_SIZE
	.align		4
.L_34:
        /*00c0*/ 	.byte	0x04, 0x11
        /*00c2*/ 	.short	(.L_36 - .L_35)
	.align		4
.L_35:
        /*00c4*/ 	.word	index@(_Z14kernelFuncSIMDv)
        /*00c8*/ 	.word	0x00000000


	//----- nvinfo : EIATTR_MIN_STACK_SIZE
	.align		4
.L_36:
        /*00cc*/ 	.byte	0x04, 0x12
        /*00ce*/ 	.short	(.L_38 - .L_37)
	.align		4
.L_37:
        /*00d0*/ 	.word	index@(_Z14kernelFuncSIMDv)
        /*00d4*/ 	.word	0x00000000


	//----- nvinfo : EIATTR_MIN_STACK_SIZE
	.align		4
.L_38:
        /*00d8*/ 	.byte	0x04, 0x12
        /*00da*/ 	.short	(.L_40 - .L_39)
	.align		4
.L_39:
        /*00dc*/ 	.word	index@(_Z13kernelFuncIntv)
        /*00e0*/ 	.word	0x00000000


	//----- nvinfo : EIATTR_MIN_STACK_SIZE
	.align		4
.L_40:
        /*00e4*/ 	.byte	0x04, 0x12
        /*00e6*/ 	.short	(.L_42 - .L_41)
	.align		4
.L_41:
        /*00e8*/ 	.word	index@(_Z15kernelFuncHalf2v)
        /*00ec*/ 	.word	0x00000000


	//----- nvinfo : EIATTR_MIN_STACK_SIZE
	.align		4
.L_42:
        /*00f0*/ 	.byte	0x04, 0x12
        /*00f2*/ 	.short	(.L_44 - .L_43)
	.align		4
.L_43:
        /*00f4*/ 	.word	index@(_Z14kernelFuncHalfv)
        /*00f8*/ 	.word	0x00000000


	//----- nvinfo : EIATTR_MIN_STACK_SIZE
	.align		4
.L_44:
        /*00fc*/ 	.byte	0x04, 0x12
        /*00fe*/ 	.short	(.L_46 - .L_45)
	.align		4
.L_45:
        /*0100*/ 	.word	index@(_Z15kernelFuncFloatPf)
        /*0104*/ 	.word	0x00000000


	//----- nvinfo : EIATTR_MIN_STACK_SIZE
	.align		4
.L_46:
        /*0108*/ 	.byte	0x04, 0x12
        /*010a*/ 	.short	(.L_48 - .L_47)
	.align		4
.L_47:
        /*010c*/ 	.word	index@(_Z16kernelFuncDoublePd)
        /*0110*/ 	.word	0x00000028
.L_48:


//--------------------- .nv.compat                --------------------------
	.section	.nv.compat,"",@"SHT_CUDA_COMPAT_INFO"
	.align	4
        /*0000*/ 	.byte	0x02, 0x09, 0x00, 0x00, 0x02, 0x02, 0x01, 0x00, 0x02, 0x05, 0x05, 0x00, 0x03, 0x07, 0x01, 0x01
        /*0010*/ 	.byte	0x02, 0x03, 0x00, 0x00, 0x02, 0x06, 0x01, 0x00, 0x04, 0x0b, 0x08, 0x00, 0x01, 0x00, 0x00, 0x00
        /*0020*/ 	.byte	0x00, 0x00, 0x00, 0x00


//--------------------- .nv.info._Z14kernelFuncSIMDv --------------------------
	.section	.nv.info._Z14kernelFuncSIMDv,"",@"SHT_CUDA_INFO"
	.sectionflags	@""
	.align	4


	//----- nvinfo : EIATTR_CUDA_API_VERSION
	.align		4
        /*0000*/ 	.byte	0x04, 0x37
        /*0002*/ 	.short	(.L_50 - .L_49)
.L_49:
        /*0004*/ 	.word	0x00000082


	//----- nvinfo : EIATTR_SPARSE_MMA_MASK
	.align		4
.L_50:
        /*0008*/ 	.byte	0x03, 0x50
        /*000a*/ 	.short	0x0000


	//----- nvinfo : EIATTR_MAXREG_COUNT
	.align		4
        /*000c*/ 	.byte	0x03, 0x1b
        /*000e*/ 	.short	0x00ff


	//----- nvinfo : EIATTR_MERCURY_ISA_VERSION
	.align		4
        /*0010*/ 	.byte	0x03, 0x5f
        /*0012*/ 	.short	0x0101


	//----- nvinfo : EIATTR_VRC_CTA_INIT_COUNT
	.align		4
        /*0014*/ 	.byte	0x02, 0x4a
	.zero		1
	.zero		1


	//----- nvinfo : EIATTR_EXIT_INSTR_OFFSETS
	.align		4
        /*0018*/ 	.byte	0x04, 0x1c
        /*001a*/ 	.short	(.L_52 - .L_51)


	//   ....[0]....
.L_51:
        /*001c*/ 	.word	0x00000010


	//----- nvinfo : EIATTR_SW_WAR
	.align		4
.L_52:
        /*0020*/ 	.byte	0x04, 0x36
        /*0022*/ 	.short	(.L_54 - .L_53)
.L_53:
        /*0024*/ 	.word	0x00000008
.L_54:


//--------------------- .nv.info._Z13kernelFuncIntv --------------------------
	.section	.nv.info._Z13kernelFuncIntv,"",@"SHT_CUDA_INFO"
	.sectionflags	@""
	.align	4


	//----- nvinfo : EIATTR_CUDA_API_VERSION
	.align		4
        /*0000*/ 	.byte	0x04, 0x37
        /*0002*/ 	.short	(.L_56 - .L_55)
.L_55:
        /*0004*/ 	.word	0x00000082


	//----- nvinfo : EIATTR_SPARSE_MMA_MASK
	.align		4
.L_56:
        /*0008*/ 	.byte	0x03, 0x50
        /*000a*/ 	.short	0x0000


	//----- nvinfo : EIATTR_MAXREG_COUNT
	.align		4
        /*000c*/ 	.byte	0x03, 0x1b
        /*000e*/ 	.short	0x00ff


	//----- nvinfo : EIATTR_MERCURY_ISA_VERSION
	.align		4
        /*0010*/ 	.byte	0x03, 0x5f
        /*0012*/ 	.short	0x0101


	//----- nvinfo : EIATTR_VRC_CTA_INIT_COUNT
	.align		4
        /*0014*/ 	.byte	0x02, 0x4a
	.zero		1
	.zero		1


	//----- nvinfo : EIATTR_EXIT_INSTR_OFFSETS
	.align		4
        /*0018*/ 	.byte	0x04, 0x1c
        /*001a*/ 	.short	(.L_58 - .L_57)


	//   ....[0]....
.L_57:
        /*001c*/ 	.word	0x00000010


	//----- nvinfo : EIATTR_SW_WAR
	.align		4
.L_58:
        /*0020*/ 	.byte	0x04, 0x36
        /*0022*/ 	.short	(.L_60 - .L_59)
.L_59:
        /*0024*/ 	.word	0x00000008
.L_60:


//--------------------- .nv.info._Z15kernelFuncHalf2v --------------------------
	.section	.nv.info._Z15kernelFuncHalf2v,"",@"SHT_CUDA_INFO"
	.sectionflags	@""
	.align	4


	//----- nvinfo : EIATTR_CUDA_API_VERSION
	.align		4
        /*0000*/ 	.byte	0x04, 0x37
        /*0002*/ 	.short	(.L_62 - .L_61)
.L_61:
        /*0004*/ 	.word	0x00000082


	//----- nvinfo : EIATTR_SPARSE_MMA_MASK
	.align		4
.L_62:
        /*0008*/ 	.byte	0x03, 0x50
        /*000a*/ 	.short	0x0000


	//----- nvinfo : EIATTR_MAXREG_COUNT
	.align		4
        /*000c*/ 	.byte	0x03, 0x1b
        /*000e*/ 	.short	0x00ff


	//----- nvinfo : EIATTR_MERCURY_ISA_VERSION
	.align		4
        /*0010*/ 	.byte	0x03, 0x5f
        /*0012*/ 	.short	0x0101


	//----- nvinfo : EIATTR_VRC_CTA_INIT_COUNT
	.align		4
        /*0014*/ 	.byte	0x02, 0x4a
	.zero		1
	.zero		1


	//----- nvinfo : EIATTR_EXIT_INSTR_OFFSETS
	.align		4
        /*0018*/ 	.byte	0x04, 0x1c
        /*001a*/ 	.short	(.L_64 - .L_63)


	//   ....[0]....
.L_63:
        /*001c*/ 	.word	0x00000010


	//----- nvinfo : EIATTR_SW_WAR
	.align		4
.L_64:
        /*0020*/ 	.byte	0x04, 0x36
        /*0022*/ 	.short	(.L_66 - .L_65)
.L_65:
        /*0024*/ 	.word	0x00000008
.L_66:


//--------------------- .nv.info._Z14kernelFuncHalfv --------------------------
	.section	.nv.info._Z14kernelFuncHalfv,"",@"SHT_CUDA_INFO"
	.sectionflags	@""
	.align	4


	//----- nvinfo : EIATTR_CUDA_API_VERSION
	.align		4
        /*0000*/ 	.byte	0x04, 0x37
        /*0002*/ 	.short	(.L_68 - .L_67)
.L_67:
        /*0004*/ 	.word	0x00000082


	//----- nvinfo : EIATTR_SPARSE_MMA_MASK
	.align		4
.L_68:
        /*0008*/ 	.byte	0x03, 0x50
        /*000a*/ 	.short	0x0000


	//----- nvinfo : EIATTR_MAXREG_COUNT
	.align		4
        /*000c*/ 	.byte	0x03, 0x1b
        /*000e*/ 	.short	0x00ff


	//----- nvinfo : EIATTR_MERCURY_ISA_VERSION
	.align		4
        /*0010*/ 	.byte	0x03, 0x5f
        /*0012*/ 	.short	0x0101


	//----- nvinfo : EIATTR_VRC_CTA_INIT_COUNT
	.align		4
        /*0014*/ 	.byte	0x02, 0x4a
	.zero		1
	.zero		1


	//----- nvinfo : EIATTR_EXIT_INSTR_OFFSETS
	.align		4
        /*0018*/ 	.byte	0x04, 0x1c
        /*001a*/ 	.short	(.L_70 - .L_69)


	//   ....[0]....
.L_69:
        /*001c*/ 	.word	0x00000010


	//----- nvinfo : EIATTR_SW_WAR
	.align		4
.L_70:
        /*0020*/ 	.byte	0x04, 0x36
        /*0022*/ 	.short	(.L_72 - .L_71)
.L_71:
        /*0024*/ 	.word	0x00000008
.L_72:


//--------------------- .nv.info._Z15kernelFuncFloatPf --------------------------
	.section	.nv.info._Z15kernelFuncFloatPf,"",@"SHT_CUDA_INFO"
	.sectionflags	@""
	.align	4


	//----- nvinfo : EIATTR_CUDA_API_VERSION
	.align		4
        /*0000*/ 	.byte	0x04, 0x37
        /*0002*/ 	.short	(.L_74 - .L_73)
.L_73:
        /*0004*/ 	.word	0x00000082


	//----- nvinfo : EIATTR_KPARAM_INFO
	.align		4
.L_74:
        /*0008*/ 	.byte	0x04, 0x17
        /*000a*/ 	.short	(.L_76 - .L_75)
.L_75:
        /*000c*/ 	.word	0x00000000
        /*0010*/ 	.short	0x0000
        /*0012*/ 	.short	0x0000
        /*0014*/ 	.byte	0x00, 0xf5, 0x21, 0x00


	//----- nvinfo : EIATTR_SPARSE_MMA_MASK
	.align		4
.L_76:
        /*0018*/ 	.byte	0x03, 0x50
        /*001a*/ 	.short	0x0000


	//----- nvinfo : EIATTR_MAXREG_COUNT
	.align		4
        /*001c*/ 	.byte	0x03, 0x1b
        /*001e*/ 	.short	0x00ff


	//----- nvinfo : EIATTR_MERCURY_ISA_VERSION
	.align		4
        /*0020*/ 	.byte	0x03, 0x5f
        /*0022*/ 	.short	0x0101


	//----- nvinfo : EIATTR_VRC_CTA_INIT_COUNT
	.align		4
        /*0024*/ 	.byte	0x02, 0x4a
	.zero		1
	.zero		1


	//----- nvinfo : EIATTR_EXIT_INSTR_OFFSETS
	.align		4
        /*0028*/ 	.byte	0x04, 0x1c
        /*002a*/ 	.short	(.L_78 - .L_77)


	//   ....[0]....
.L_77:
        /*002c*/ 	.word	0x00003670


	//----- nvinfo : EIATTR_CRS_STACK_SIZE
	.align		4
.L_78:
        /*0030*/ 	.byte	0x04, 0x1e
        /*0032*/ 	.short	(.L_80 - .L_79)
.L_79:
        /*0034*/ 	.word	0x00000000


	//----- nvinfo : EIATTR_CBANK_PARAM_SIZE
	.align		4
.L_80:
        /*0038*/ 	.byte	0x03, 0x19
        /*003a*/ 	.short	0x0008


	//----- nvinfo : EIATTR_PARAM_CBANK
	.align		4
        /*003c*/ 	.byte	0x04, 0x0a
        /*003e*/ 	.short	(.L_82 - .L_81)
	.align		4
.L_81:
        /*0040*/ 	.word	index@(.nv.constant0._Z15kernelFuncFloatPf)
        /*0044*/ 	.short	0x0380
        /*0046*/ 	.short	0x0008


	//----- nvinfo : EIATTR_SW_WAR
	.align		4
.L_82:
        /*0048*/ 	.byte	0x04, 0x36
        /*004a*/ 	.short	(.L_84 - .L_83)
.L_83:
        /*004c*/ 	.word	0x00000008
.L_84:


//--------------------- .nv.info._Z16kernelFuncDoublePd --------------------------
	.section	.nv.info._Z16kernelFuncDoublePd,"",@"SHT_CUDA_INFO"
	.sectionflags	@""
	.align	4


	//----- nvinfo : EIATTR_CUDA_API_VERSION
	.align		4
        /*0000*/ 	.byte	0x04, 0x37
        /*0002*/ 	.short	(.L_86 - .L_85)
.L_85:
        /*0004*/ 	.word	0x00000082


	//----- nvinfo : EIATTR_KPARAM_INFO
	.align		4
.L_86:
        /*0008*/ 	.byte	0x04, 0x17
        /*000a*/ 	.short	(.L_88 - .L_87)
.L_87:
        /*000c*/ 	.word	0x00000000
        /*0010*/ 	.short	0x0000
        /*0012*/ 	.short	0x0000
        /*0014*/ 	.byte	0x00, 0xf5, 0x21, 0x00


	//----- nvinfo : EIATTR_SPARSE_MMA_MASK
	.align		4
.L_88:
        /*0018*/ 	.byte	0x03, 0x50
        /*001a*/ 	.short	0x0000


	//----- nvinfo : EIATTR_MAXREG_COUNT
	.align		4
        /*001c*/ 	.byte	0x03, 0x1b
        /*001e*/ 	.short	0x00ff


	//----- nvinfo : EIATTR_MERCURY_ISA_VERSION
	.align		4
        /*0020*/ 	.byte	0x03, 0x5f
        /*0022*/ 	.short	0x0101


	//----- nvinfo : EIATTR_VRC_CTA_INIT_COUNT
	.align		4
        /*0024*/ 	.byte	0x02, 0x4a
	.zero		1
	.zero		1


	//----- nvinfo : EIATTR_EXIT_INSTR_OFFSETS
	.align		4
        /*0028*/ 	.byte	0x04, 0x1c
        /*002a*/ 	.short	(.L_90 - .L_89)


	//   ....[0]....
.L_89:
        /*002c*/ 	.word	0x00004d80


	//----- nvinfo : EIATTR_CRS_STACK_SIZE
	.align		4
.L_90:
        /*0030*/ 	.byte	0x04, 0x1e
        /*0032*/ 	.short	(.L_92 - .L_91)
.L_91:
        /*0034*/ 	.word	0x00000000


	//----- nvinfo : EIATTR_CBANK_PARAM_SIZE
	.align		4
.L_92:
        /*0038*/ 	.byte	0x03, 0x19
        /*003a*/ 	.short	0x0008


	//----- nvinfo : EIATTR_PARAM_CBANK
	.align		4
        /*003c*/ 	.byte	0x04, 0x0a
        /*003e*/ 	.short	(.L_94 - .L_93)
	.align		4
.L_93:
        /*0040*/ 	.word	index@(.nv.constant0._Z16kernelFuncDoublePd)
        /*0044*/ 	.short	0x0380
        /*0046*/ 	.short	0x0008


	//----- nvinfo : EIATTR_SW_WAR
	.align		4
.L_94:
        /*0048*/ 	.byte	0x04, 0x36
        /*004a*/ 	.short	(.L_96 - .L_95)
.L_95:
        /*004c*/ 	.word	0x00000008
.L_96:


//--------------------- .nv.callgraph             --------------------------
	.section	.nv.callgraph,"",@"SHT_CUDA_CALLGRAPH"
	.align	4
	.sectionentsize	8
	.align		4
        /*0000*/ 	.word	0x00000000
	.align		4
        /*0004*/ 	.word	0xffffffff
	.align		4
        /*0008*/ 	.word	0x00000000
	.align		4
        /*000c*/ 	.word	0xfffffffe
	.align		4
        /*0010*/ 	.word	0x00000000
	.align		4
        /*0014*/ 	.word	0xfffffffd
	.align		4
        /*0018*/ 	.word	0x00000000
	.align		4
        /*001c*/ 	.word	0xfffffffc


//--------------------- .nv.constant4             --------------------------
	.section	.nv.constant4,"a",@progbits
	.align	8
	.align		8
.nv.constant4:
        /*0000*/ 	.dword	__cudart_i2opi_f
	.align		8
        /*0008*/ 	.dword	__cudart_i2opi_d
	.align		8
        /*0010*/ 	.dword	__cudart_sin_cos_coeffs


//--------------------- .text._Z14kernelFuncSIMDv --------------------------
	.section	.text._Z14kernelFuncSIMDv,"ax",@progbits
	.align	128
        .global         _Z14kernelFuncSIMDv
        .type           _Z14kernelFuncSIMDv,@function
        .size           _Z14kernelFuncSIMDv,(.L_x_90 - _Z14kernelFuncSIMDv)
        .other          _Z14kernelFuncSIMDv,@"STO_CUDA_ENTRY STV_DEFAULT"
_Z14kernelFuncSIMDv:
.text._Z14kernelFuncSIMDv:
[----:B------:R-:W-:Y:S01]  /*0000*/  LDC R1, c[0x0][0x37c] ;  /* 0x0000df00ff017b82 */ /* 0x000fe20000000800 */
[----:B------:R-:W-:Y:S05]  /*0010*/  EXIT ;  /* 0x000000000000794d */ /* 0x000fea0003800000 */
.L_x_0:
[----:B------:R-:W-:-:S00]  /*0020*/  BRA `(.L_x_0) ;  /* 0xfffffffc00fc7947 */ /* 0x000fc0000383ffff */
[----:B------:R-:W-:-:S00]  /*0030*/  NOP ;  /* 0x0000000000007918 */ /* 0x000fc00000000000 */
        /* <DEDUP_REMOVED lines=12> */
.L_x_90:


//--------------------- .text._Z13kernelFuncIntv  --------------------------
	.section	.text._Z13kernelFuncIntv,"ax",@progbits
	.align	128
        .global         _Z13kernelFuncIntv
        .type           _Z13kernelFuncIntv,@function
        .size           _Z13kernelFuncIntv,(.L_x_91 - _Z13kernelFuncIntv)
        .other          _Z13kernelFuncIntv,@"STO_CUDA_ENTRY STV_DEFAULT"
_Z13kernelFuncIntv:
.text._Z13kernelFuncIntv:
[----:B------:R-:W-:Y:S01]  /*0000*/  LDC R1, c[0x0][0x37c] ;  /* 0x0000df00ff017b82 */ /* 0x000fe20000000800 */
[----:B------:R-:W-:Y:S05]  /*0010*/  EXIT ;  /* 0x000000000000794d */ /* 0x000fea0003800000 */
.L_x_1:
        /* <DEDUP_REMOVED lines=14> */
.L_x_91:


//--------------------- .text._Z15kernelFuncHalf2v --------------------------
	.section	.text._Z15kernelFuncHalf2v,"ax",@progbits
	.align	128
        .global         _Z15kernelFuncHalf2v
        .type           _Z15kernelFuncHalf2v,@function
        .size           _Z15kernelFuncHalf2v,(.L_x_92 - _Z15kernelFuncHalf2v)
        .other          _Z15kernelFuncHalf2v,@"STO_CUDA_ENTRY STV_DEFAULT"
_Z15kernelFuncHalf2v:
.text._Z15kernelFuncHalf2v:
[----:B------:R-:W-:Y:S01]  /*0000*/  LDC R1, c[0x0][0x37c] ;  /* 0x0000df00ff017b82 */ /* 0x000fe20000000800 */
[----:B------:R-:W-:Y:S05]  /*0010*/  EXIT ;  /* 0x000000000000794d */ /* 0x000fea0003800000 */
.L_x_2:
        /* <DEDUP_REMOVED lines=14> */
.L_x_92:


//--------------------- .text._Z14kernelFuncHalfv --------------------------
	.section	.text._Z14kernelFuncHalfv,"ax",@progbits
	.align	128
        .global         _Z14kernelFuncHalfv
        .type           _Z14kernelFuncHalfv,@function
        .size           _Z14kernelFuncHalfv,(.L_x_93 - _Z14kernelFuncHalfv)
        .other          _Z14kernelFuncHalfv,@"STO_CUDA_ENTRY STV_DEFAULT"
_Z14kernelFuncHalfv:
.text._Z14kernelFuncHalfv:
[----:B------:R-:W-:Y:S01]  /*0000*/  LDC R1, c[0x0][0x37c] ;  /* 0x0000df00ff017b82 */ /* 0x000fe20000000800 */
[----:B------:R-:W-:Y:S05]  /*0010*/  EXIT ;  /* 0x000000000000794d */ /* 0x000fea0003800000 */
.L_x_3:
        /* <DEDUP_REMOVED lines=14> */
.L_x_93:


//--------------------- .text._Z15kernelFuncFloatPf --------------------------
	.section	.text._Z15kernelFuncFloatPf,"ax",@progbits
	.align	128
        .global         _Z15kernelFuncFloatPf
        .type           _Z15kernelFuncFloatPf,@function
        .size           _Z15kernelFuncFloatPf,(.L_x_85 - _Z15kernelFuncFloatPf)
        .other          _Z15kernelFuncFloatPf,@"STO_CUDA_ENTRY STV_DEFAULT"
_Z15kernelFuncFloatPf:
.text._Z15kernelFuncFloatPf:
[----:B------:R-:W0:Y:S08]  /*0000*/  LDC R1, c[0x0][0x37c] ;  /* 0x0000df00ff017b82 */ /* 0x000e300000000800 */
[----:B------:R-:W1:Y:S01]  /*0010*/  LDC.64 R2, c[0x0][0x380] ;  /* 0x0000e000ff027b82 */ /* 0x000e620000000a00 */
[----:B------:R-:W1:Y:S02]  /*0020*/  LDCU.64 UR6, c[0x0][0x358] ;  /* 0x00006b00ff0677ac */ /* 0x000e640008000a00 */
[----:B-1----:R-:W2:Y:S02]  /*0030*/  LDG.E R6, desc[UR6][R2.64] ;  /* 0x0000000602067981 */ /* 0x002ea4000c1e1900 */
[C---:B--2---:R-:W-:Y:S01]  /*0040*/  FADD R0, |R6|.reuse, -RZ ;  /* 0x800000ff06007221 */ /* 0x044fe20000000200 */
[----:B------:R-:W-:-:S04]  /*0050*/  FSETP.GTU.AND P1, PT, |R6|, 0.44678848981857299805, PT ;  /* 0x3ee4c1760600780b */ /* 0x000fc80003f2c200 */
[----:B------:R-:W-:-:S04]  /*0060*/  LOP3.LUT R0, R0, 0xfe000000, RZ, 0xc0, !PT ;  /* 0xfe00000000007812 */ /* 0x000fc800078ec0ff */
[----:B------:R-:W-:-:S05]  /*0070*/  LOP3.LUT R5, R0, 0x7e800000, RZ, 0x3c, !PT ;  /* 0x7e80000000057812 */ /* 0x000fca00078e3cff */
[----:B------:R-:W-:-:S04]  /*0080*/  FMUL R0, |R6|, R5 ;  /* 0x0000000506007220 */ /* 0x000fc80000400200 */
[----:B------:R-:W-:-:S05]  /*0090*/  FFMA R0, R0, R0, RZ ;  /* 0x0000000000007223 */ /* 0x000fca00000000ff */
[----:B------:R-:W-:-:S13]  /*00a0*/  FSETP.GEU.AND P0, PT, |R0|, 1.175494350822287508e-38, PT ;  /* 0x008000000000780b */ /* 0x000fda0003f0e200 */
[----:B------:R-:W-:-:S04]  /*00b0*/  @!P0 FMUL R0, R0, 16777216 ;  /* 0x4b80000000008820 */ /* 0x000fc80000400000 */
[----:B------:R-:W1:Y:S02]  /*00c0*/  MUFU.RSQ R4, R0 ;  /* 0x0000000000047308 */ /* 0x000e640000001400 */
[----:B-1----:R-:W-:Y:S01]  /*00d0*/  @!P0 FMUL R4, R4, 4096 ;  /* 0x4580000004048820 */ /* 0x002fe20000400000 */
[----:B------:R-:W-:-:S03]  /*00e0*/  FSETP.NEU.AND P0, PT, |R6|, +INF , PT ;  /* 0x7f8000000600780b */ /* 0x000fc60003f0d200 */
[----:B------:R-:W-:-:S05]  /*00f0*/  FMUL R4, R5, R4 ;  /* 0x0000000405047220 */ /* 0x000fca0000400000 */
[----:B------:R-:W-:Y:S01]  /*0100*/  FSEL R5, R4, RZ, P0 ;  /* 0x000000ff04057208 */ /* 0x000fe20000000000 */
[----:B0-----:R-:W-:-:S04]  /*0110*/  FADD R4, |R1|, -RZ ;  /* 0x800000ff01047221 */ /* 0x001fc80000000200 */
[----:B------:R0:W-:Y:S01]  /*0120*/  STG.E desc[UR6][R2.64+0x8], R5 ;  /* 0x0000080502007986 */ /* 0x0001e2000c101906 */
[----:B------:R-:W-:Y:S05]  /*0130*/  @P1 BRA `(.L_x_4) ;  /* 0x0000000c00581947 */ /* 0x000fea0003800000 */
[----:B------:R-:W-:-:S13]  /*0140*/  FSETP.GTU.AND P1, PT, |R6|, 8, PT ;  /* 0x410000000600780b */ /* 0x000fda0003f2c200 */
[----:B------:R-:W-:Y:S05]  /*0150*/  @P1 BRA `(.L_x_5) ;  /* 0x0000000000601947 */ /* 0x000fea0003800000 */
[----:B0-----:R-:W-:Y:S02]  /*0160*/  HFMA2 R5, -RZ, RZ, 0.0261688232421875, -0.61279296875 ;  /* 0x26b3b8e7ff057431 */ /* 0x001fe400000001ff */
[C---:B------:R-:W-:Y:S01]  /*0170*/  FADD R0, |R6|.reuse, -2.4048254489898681641 ;  /* 0xc019e8a906007421 */ /* 0x040fe20000000200 */
[C---:B------:R-:W-:Y:S01]  /*0180*/  FADD R7, |R6|.reuse, -5.5200781822204589844 ;  /* 0xc0b0a47b06077421 */ /* 0x040fe20000000200 */
[----:B------:R-:W-:Y:S02]  /*0190*/  FADD R9, |R6|, -8.6537275314331054688 ;  /* 0xc10a75ab06097421 */ /* 0x000fe40000000200 */
[----:B------:R-:W-:Y:S01]  /*01a0*/  FADD R0, R0, -1.0870589761680093943e-07 ;  /* 0xb3e971b300007421 */ /* 0x000fe20000000000 */
[----:B------:R-:W-:-:S03]  /*01b0*/  FADD R8, R7, 7.1934145751129108248e-08 ;  /* 0x339a7a3707087421 */ /* 0x000fc60000000000 */
[----:B------:R-:W-:-:S04]  /*01c0*/  FFMA R5, R0, -R5, -7.6677725312831318538e-14 ;  /* 0xa9aca9b300057423 */ /* 0x000fc80000000805 */
[----:B------:R-:W-:-:S04]  /*01d0*/  FFMA R5, R0, R5, 2.71505561089124825e-12 ;  /* 0x2c3f0e1800057423 */ /* 0x000fc80000000005 */
[----:B------:R-:W-:-:S04]  /*01e0*/  FFMA R5, R0, R5, -6.0280118570343876883e-12 ;  /* 0xacd4178100057423 */ /* 0x000fc80000000005 */
[----:B------:R-:W-:-:S04]  /*01f0*/  FFMA R5, R0, R5, -4.2393266674878304912e-10 ;  /* 0xafe90f3800057423 */ /* 0x000fc80000000005 */
[----:B------:R-:W-:-:S04]  /*0200*/  FFMA R5, R0, R5, 5.8276378167576581291e-10 ;  /* 0x3020305b00057423 */ /* 0x000fc80000000005 */
[----:B------:R-:W-:-:S04]  /*0210*/  FFMA R5, R0, R5, 5.8077841202930358122e-08 ;  /* 0x3379714300057423 */ /* 0x000fc80000000005 */
[----:B------:R-:W-:-:S04]  /*0220*/  FFMA R5, R0, R5, 1.8003311064163085575e-09 ;  /* 0x30f76f8500057423 */ /* 0x000fc80000000005 */
[----:B------:R-:W-:-:S04]  /*0230*/  FFMA R5, R0, R5, -5.4500733313034288585e-06 ;  /* 0xb6b6dfc600057423 */ /* 0x000fc80000000005 */
[----:B------:R-:W-:-:S04]  /*0240*/  FFMA R5, R0, R5, -7.3432206590950954705e-06 ;  /* 0xb6f665c900057423 */ /* 0x000fc80000000005 */
[----:B------:R-:W-:-:S04]  /*0250*/  FFMA R5, R0, R5, 0.00030170319951139390469 ;  /* 0x399e2deb00057423 */ /* 0x000fc80000000005 */
[----:B------:R-:W-:-:S04]  /*0260*/  FFMA R5, R0, R5, 0.00077395443804562091827 ;  /* 0x3a4ae33400057423 */ /* 0x000fc80000000005 */
[----:B------:R-:W-:-:S04]  /*0270*/  FFMA R5, R0, R5, -0.0072834617458283901215 ;  /* 0xbbeeaa1b00057423 */ /* 0x000fc80000000005 */
[----:B------:R-:W-:-:S04]  /*0280*/  FFMA R5, R0, R5, -0.026668203994631767273 ;  /* 0xbcda774700057423 */ /* 0x000fc80000000005 */
[----:B------:R-:W-:Y:S01]  /*0290*/  FMUL R5, R0, R5 ;  /* 0x0000000500057220 */ /* 0x000fe20000400000 */
[----:B------:R-:W-:-:S03]  /*02a0*/  FADD R0, R9, -3.8147791769915784243e-07 ;  /* 0xb4cccded09007421 */ /* 0x000fc60000000000 */
[----:B------:R-:W-:-:S04]  /*02b0*/  FMUL R5, R5, R8 ;  /* 0x0000000805057220 */ /* 0x000fc80000400000 */
[----:B------:R-:W-:Y:S01]  /*02c0*/  FMUL R0, R5, R0 ;  /* 0x0000000005007220 */ /* 0x000fe20000400000 */
[----:B------:R-:W-:Y:S06]  /*02d0*/  BRA `(.L_x_6) ;  /* 0x00000008005c7947 */ /* 0x000fec0003800000 */
.L_x_5:
[----:B------:R-:W-:Y:S01]  /*02e0*/  IMAD.MOV.U32 R0, RZ, RZ, RZ ;  /* 0x000000ffff007224 */ /* 0x000fe200078e00ff */
[----:B------:R-:W-:Y:S06]  /*02f0*/  @!P0 BRA `(.L_x_6) ;  /* 0x0000000800548947 */ /* 0x000fec0003800000 */
[----:B0-----:R-:W0:Y:S01]  /*0300*/  MUFU.RCP R5, |R6| ;  /* 0x4000000600057308 */ /* 0x001e220000001000 */
[----:B------:R-:W-:Y:S01]  /*0310*/  MOV R0, 0x3f91e009 ;  /* 0x3f91e00900007802 */ /* 0x000fe20000000f00 */
[----:B------:R-:W-:Y:S02]  /*0320*/  IMAD.MOV.U32 R8, RZ, RZ, 0x4056fe93 ;  /* 0x4056fe93ff087424 */ /* 0x000fe400078e00ff */
[----:B0-----:R-:W-:-:S04]  /*0330*/  FMUL R7, R5, R5 ;  /* 0x0000000505077220 */ /* 0x001fc80000400000 */
[C---:B------:R-:W-:Y:S01]  /*0340*/  FFMA R0, R7.reuse, R0, -0.20532675087451934814 ;  /* 0xbe52412d07007423 */ /* 0x040fe20000000000 */
[----:B------:R-:W-:-:S03]  /*0350*/  FFMA R8, R7, R8, -0.51452267169952392578 ;  /* 0xbf03b7c207087423 */ /* 0x000fc60000000008 */
[C---:B------:R-:W-:Y:S01]  /*0360*/  FFMA R0, R7.reuse, R0, 0.06509173661470413208 ;  /* 0x3d854ed107007423 */ /* 0x040fe20000000000 */
[----:B------:R-:W-:-:S03]  /*0370*/  FFMA R8, R7, R8, 0.10337056964635848999 ;  /* 0x3dd3b3f307087423 */ /* 0x000fc60000000008 */
[C---:B------:R-:W-:Y:S01]  /*0380*/  FFMA R0, R7.reuse, R0, -0.12499999254941940308 ;  /* 0xbdffffff07007423 */ /* 0x040fe20000000000 */
[----:B------:R-:W-:-:S03]  /*0390*/  FFMA R8, R7, R8, -0.062499724328517913818 ;  /* 0xbd7fffb607087423 */ /* 0x000fc60000000008 */
[----:B------:R-:W-:Y:S01]  /*03a0*/  FFMA R0, R5, R0, |R6| ;  /* 0x0000000005007223 */ /* 0x000fe20000000406 */
[----:B------:R-:W-:-:S03]  /*03b0*/  FFMA R7, R7, R8, 1 ;  /* 0x3f80000007077423 */ /* 0x000fc60000000008 */
[C---:B------:R-:W-:Y:S01]  /*03c0*/  FMUL R5, R0.reuse, 0.63661974668502807617 ;  /* 0x3f22f98300057820 */ /* 0x040fe20000400000 */
[----:B------:R-:W-:-:S03]  /*03d0*/  FSETP.GE.AND P0, PT, |R0|, 105615, PT ;  /* 0x47ce47800000780b */ /* 0x000fc60003f06200 */
[----:B------:R-:W0:Y:S02]  /*03e0*/  F2I.NTZ R15, R5 ;  /* 0x00000005000f7305 */ /* 0x000e240000203100 */
[----:B0-----:R-:W-:-:S05]  /*03f0*/  I2FP.F32.S32 R9, R15 ;  /* 0x0000000f00097245 */ /* 0x001fca0000201400 */
[----:B------:R-:W-:-:S04]  /*0400*/  FFMA R10, R9, -1.5707962512969970703, R0 ;  /* 0xbfc90fda090a7823 */ /* 0x000fc80000000000 */
[----:B------:R-:W-:-:S04]  /*0410*/  FFMA R10, R9, -7.5497894158615963534e-08, R10 ;  /* 0xb3a22168090a7823 */ /* 0x000fc8000000000a */
[----:B------:R-:W-:Y:S01]  /*0420*/  FFMA R9, R9, -5.3903029534742383927e-15, R10 ;  /* 0xa7c234c509097823 */ /* 0x000fe2000000000a */
[----:B------:R-:W-:Y:S06]  /*0430*/  @!P0 BRA `(.L_x_7) ;  /* 0x0000000400748947 */ /* 0x000fec0003800000 */
[----:B------:R-:W-:-:S13]  /*0440*/  FSETP.NEU.AND P0, PT, |R0|, +INF , PT ;  /* 0x7f8000000000780b */ /* 0x000fda0003f0d200 */
[----:B------:R-:W-:Y:S01]  /*0450*/  @!P0 FMUL R9, RZ, R0 ;  /* 0x00000000ff098220 */ /* 0x000fe20000400000 */
[----:B------:R-:W-:Y:S01]  /*0460*/  @!P0 MOV R15, RZ ;  /* 0x000000ff000f8202 */ /* 0x000fe20000000f00 */
[----:B------:R-:W-:Y:S06]  /*0470*/  @!P0 BRA `(.L_x_7) ;  /* 0x0000000400648947 */ /* 0x000fec0003800000 */
[----:B------:R-:W-:Y:S02]  /*0480*/  IMAD.SHL.U32 R5, R0, 0x100, RZ ;  /* 0x0000010000057824 */ /* 0x000fe400078e00ff */
[----:B------:R-:W-:Y:S01]  /*0490*/  HFMA2 R8, -RZ, RZ, 0, 0 ;  /* 0x00000000ff087431 */ /* 0x000fe200000001ff */
[----:B------:R-:W-:Y:S01]  /*04a0*/  CS2R R20, SRZ ;  /* 0x0000000000147805 */ /* 0x000fe2000001ff00 */
[----:B------:R-:W0:Y:S01]  /*04b0*/  LDCU.64 UR8, c[0x4][URZ] ;  /* 0x01000000ff0877ac */ /* 0x000e220008000a00 */
[----:B------:R-:W-:Y:S01]  /*04c0*/  LOP3.LUT R9, R5, 0x80000000, RZ, 0xfc, !PT ;  /* 0x8000000005097812 */ /* 0x000fe200078efcff */
[----:B------:R-:W-:-:S06]  /*04d0*/  UMOV UR4, URZ ;  /* 0x000000ff00047c82 */ /* 0x000fcc0008000000 */
.L_x_8:
[----:B0-----:R-:W-:Y:S01]  /*04e0*/  IMAD.U32 R18, RZ, RZ, UR8 ;  /* 0x00000008ff127e24 */ /* 0x001fe2000f8e00ff */
[----:B------:R-:W-:-:S05]  /*04f0*/  MOV R19, UR9 ;  /* 0x0000000900137c02 */ /* 0x000fca0008000f00 */
[----:B------:R-:W2:Y:S01]  /*0500*/  LDG.E.CONSTANT R16, desc[UR6][R18.64] ;  /* 0x0000000612107981 */ /* 0x000ea2000c1e9900 */
[----:B------:R-:W-:Y:S01]  /*0510*/  UIADD3 UR4, UPT, UPT, UR4, 0x1, URZ ;  /* 0x0000000104047890 */ /* 0x000fe2000fffe0ff */
[C---:B------:R-:W-:Y:S01]  /*0520*/  ISETP.EQ.AND P0, PT, R20.reuse, RZ, PT ;  /* 0x000000ff1400720c */ /* 0x040fe20003f02270 */
[----:B------:R-:W-:Y:S01]  /*0530*/  UIADD3 UR8, UP1, UPT, UR8, 0x4, URZ ;  /* 0x0000000408087890 */ /* 0x000fe2000ff3e0ff */
[C---:B------:R-:W-:Y:S01]  /*0540*/  ISETP.EQ.AND P1, PT, R20.reuse, 0x4, PT ;  /* 0x000000041400780c */ /* 0x040fe20003f22270 */
[----:B------:R-:W-:Y:S01]  /*0550*/  UISETP.NE.AND UP0, UPT, UR4, 0x6, UPT ;  /* 0x000000060400788c */ /* 0x000fe2000bf05270 */
[C---:B------:R-:W-:Y:S01]  /*0560*/  ISETP.EQ.AND P2, PT, R20.reuse, 0x8, PT ;  /* 0x000000081400780c */ /* 0x040fe20003f42270 */
[----:B------:R-:W-:Y:S01]  /*0570*/  UIADD3.X UR9, UPT, UPT, URZ, UR9, URZ, UP1, !UPT ;  /* 0x00000009ff097290 */ /* 0x000fe20008ffe4ff */
[C---:B------:R-:W-:Y:S02]  /*0580*/  ISETP.EQ.AND P3, PT, R20.reuse, 0xc, PT ;  /* 0x0000000c1400780c */ /* 0x040fe40003f62270 */
[----:B------:R-:W-:-:S02]  /*0590*/  ISETP.EQ.AND P4, PT, R20, 0x10, PT ;  /* 0x000000101400780c */ /* 0x000fc40003f82270 */
[C---:B------:R-:W-:Y:S02]  /*05a0*/  ISETP.EQ.AND P5, PT, R20.reuse, 0x14, PT ;  /* 0x000000141400780c */ /* 0x040fe40003fa2270 */
[----:B------:R-:W-:Y:S01]  /*05b0*/  IADD3 R20, PT, PT, R20, 0x4, RZ ;  /* 0x0000000414147810 */ /* 0x000fe20007ffe0ff */
[----:B--2---:R-:W-:-:S03]  /*05c0*/  IMAD.WIDE.U32 R16, R16, R9, RZ ;  /* 0x0000000910107225 */ /* 0x004fc600078e00ff */
[----:B------:R-:W-:-:S04]  /*05d0*/  IADD3 R15, P6, PT, R16, R8, RZ ;  /* 0x00000008100f7210 */ /* 0x000fc80007fde0ff */
[-C--:B------:R-:W-:Y:S01]  /*05e0*/  @P0 MOV R5, R15.reuse ;  /* 0x0000000f00050202 */ /* 0x080fe20000000f00 */
[----:B------:R-:W-:Y:S01]  /*05f0*/  IMAD.X R8, R17, 0x1, R21, P6 ;  /* 0x0000000111087824 */ /* 0x000fe200030e0615 */
[-C--:B------:R-:W-:Y:S01]  /*0600*/  @P2 MOV R11, R15.reuse ;  /* 0x0000000f000b2202 */ /* 0x080fe20000000f00 */
[--C-:B------:R-:W-:Y:S01]  /*0610*/  @P1 IMAD.MOV.U32 R10, RZ, RZ, R15.reuse ;  /* 0x000000ffff0a1224 */ /* 0x100fe200078e000f */
[----:B------:R-:W-:Y:S01]  /*0620*/  @P4 MOV R13, R15 ;  /* 0x0000000f000d4202 */ /* 0x000fe20000000f00 */
[--C-:B------:R-:W-:Y:S02]  /*0630*/  @P3 IMAD.MOV.U32 R12, RZ, RZ, R15.reuse ;  /* 0x000000ffff0c3224 */ /* 0x100fe400078e000f */
[----:B------:R-:W-:Y:S01]  /*0640*/  @P5 IMAD.MOV.U32 R14, RZ, RZ, R15 ;  /* 0x000000ffff0e5224 */ /* 0x000fe200078e000f */
[----:B------:R-:W-:Y:S06]  /*0650*/  BRA.U UP0, `(.L_x_8) ;  /* 0xfffffffd00a07547 */ /* 0x000fec000b83ffff */
[----:B------:R-:W-:-:S04]  /*0660*/  SHF.R.U32.HI R9, RZ, 0x17, R0 ;  /* 0x00000017ff097819 */ /* 0x000fc80000011600 */
[C---:B------:R-:W-:Y:S02]  /*0670*/  LOP3.LUT R15, R9.reuse, 0xe0, RZ, 0xc0, !PT ;  /* 0x000000e0090f7812 */ /* 0x040fe400078ec0ff */
[----:B------:R-:W-:-:S03]  /*0680*/  LOP3.LUT P6, RZ, R9, 0x1f, RZ, 0xc0, !PT ;  /* 0x0000001f09ff7812 */ /* 0x000fc600078cc0ff */
[----:B------:R-:W-:-:S05]  /*0690*/  VIADD R15, R15, 0xffffff80 ;  /* 0xffffff800f0f7836 */ /* 0x000fca0000000000 */
[----:B------:R-:W-:-:S04]  /*06a0*/  SHF.R.U32.HI R15, RZ, 0x5, R15 ;  /* 0x00000005ff0f7819 */ /* 0x000fc8000001160f */
[----:B------:R-:W-:-:S04]  /*06b0*/  LEA R19, -R15, RZ, 0x2 ;  /* 0x000000ff0f137211 */ /* 0x000fc800078e11ff */
[C---:B------:R-:W-:Y:S02]  /*06c0*/  ISETP.EQ.AND P3, PT, R19.reuse, -0x18, PT ;  /* 0xffffffe81300780c */ /* 0x040fe40003f62270 */
[C---:B------:R-:W-:Y:S02]  /*06d0*/  ISETP.EQ.AND P4, PT, R19.reuse, -0x14, PT ;  /* 0xffffffec1300780c */ /* 0x040fe40003f82270 */
[C---:B------:R-:W-:Y:S02]  /*06e0*/  ISETP.EQ.AND P2, PT, R19.reuse, -0x10, PT ;  /* 0xfffffff01300780c */ /* 0x040fe40003f42270 */
[C---:B------:R-:W-:Y:S02]  /*06f0*/  ISETP.EQ.AND P1, PT, R19.reuse, -0xc, PT ;  /* 0xfffffff41300780c */ /* 0x040fe40003f22270 */
[C---:B------:R-:W-:Y:S02]  /*0700*/  ISETP.EQ.AND P0, PT, R19.reuse, -0x8, PT ;  /* 0xfffffff81300780c */ /* 0x040fe40003f02270 */
[----:B------:R-:W-:-:S03]  /*0710*/  ISETP.EQ.AND P5, PT, R19, RZ, PT ;  /* 0x000000ff1300720c */ /* 0x000fc60003fa2270 */
[----:B------:R-:W-:Y:S01]  /*0720*/  @P3 IMAD.MOV.U32 R15, RZ, RZ, R5 ;  /* 0x000000ffff0f3224 */ /* 0x000fe200078e0005 */
[C---:B------:R-:W-:Y:S01]  /*0730*/  ISETP.EQ.AND P3, PT, R19.reuse, -0x4, PT ;  /* 0xfffffffc1300780c */ /* 0x040fe20003f62270 */
[----:B------:R-:W-:Y:S01]  /*0740*/  @P4 IMAD.MOV.U32 R15, RZ, RZ, R10 ;  /* 0x000000ffff0f4224 */ /* 0x000fe200078e000a */
[----:B------:R-:W-:Y:S01]  /*0750*/  @P4 MOV R16, R5 ;  /* 0x0000000500104202 */ /* 0x000fe20000000f00 */
[----:B------:R-:W-:Y:S01]  /*0760*/  @P2 IMAD.MOV.U32 R15, RZ, RZ, R11 ;  /* 0x000000ffff0f2224 */ /* 0x000fe200078e000b */
[----:B------:R-:W-:Y:S01]  /*0770*/  ISETP.EQ.AND P4, PT, R19, 0x4, PT ;  /* 0x000000041300780c */ /* 0x000fe20003f82270 */
[----:B------:R-:W-:Y:S01]  /*0780*/  @P1 IMAD.MOV.U32 R15, RZ, RZ, R12 ;  /* 0x000000ffff0f1224 */ /* 0x000fe200078e000c */
[----:B------:R-:W-:Y:S01]  /*0790*/  @P2 MOV R16, R10 ;  /* 0x0000000a00102202 */ /* 0x000fe20000000f00 */
[----:B------:R-:W-:Y:S01]  /*07a0*/  @P0 IMAD.MOV.U32 R15, RZ, RZ, R13 ;  /* 0x000000ffff0f0224 */ /* 0x000fe200078e000d */
[----:B------:R-:W-:Y:S02]  /*07b0*/  @P1 MOV R16, R11 ;  /* 0x0000000b00101202 */ /* 0x000fe40000000f00 */
[----:B------:R-:W-:-:S03]  /*07c0*/  @P0 MOV R16, R12 ;  /* 0x0000000c00100202 */ /* 0x000fc60000000f00 */
[----:B------:R-:W-:Y:S01]  /*07d0*/  @P3 MOV R16, R13 ;  /* 0x0000000d00103202 */ /* 0x000fe20000000f00 */
[----:B------:R-:W-:Y:S01]  /*07e0*/  @P3 IMAD.MOV.U32 R15, RZ, RZ, R14 ;  /* 0x000000ffff0f3224 */ /* 0x000fe200078e000e */
[----:B------:R-:W-:Y:S01]  /*07f0*/  @P5 MOV R16, R14 ;  /* 0x0000000e00105202 */ /* 0x000fe20000000f00 */
[----:B------:R-:W-:Y:S01]  /*0800*/  @P5 IMAD.MOV.U32 R15, RZ, RZ, R8 ;  /* 0x000000ffff0f5224 */ /* 0x000fe200078e0008 */
[----:B------:R-:W-:-:S05]  /*0810*/  @P4 MOV R16, R8 ;  /* 0x0000000800104202 */ /* 0x000fca0000000f00 */
[----:B------:R-:W-:Y:S01]  /*0820*/  IMAD.MOV.U32 R17, RZ, RZ, R16 ;  /* 0x000000ffff117224 */ /* 0x000fe200078e0010 */
[----:B------:R-:W-:Y:S06]  /*0830*/  @!P6 BRA `(.L_x_9) ;  /* 0x00000000002ce947 */ /* 0x000fec0003800000 */
[----:B------:R-:W-:Y:S01]  /*0840*/  @P2 MOV R18, R5 ;  /* 0x0000000500122202 */ /* 0x000fe20000000f00 */
[----:B------:R-:W-:Y:S01]  /*0850*/  @P1 IMAD.MOV.U32 R18, RZ, RZ, R10 ;  /* 0x000000ffff121224 */ /* 0x000fe200078e000a */
[----:B------:R-:W-:Y:S01]  /*0860*/  @P0 MOV R18, R11 ;  /* 0x0000000b00120202 */ /* 0x000fe20000000f00 */
[----:B------:R-:W-:Y:S01]  /*0870*/  @P3 IMAD.MOV.U32 R18, RZ, RZ, R12 ;  /* 0x000000ffff123224 */ /* 0x000fe200078e000c */
[----:B------:R-:W-:Y:S02]  /*0880*/  ISETP.EQ.AND P0, PT, R19, 0x8, PT ;  /* 0x000000081300780c */ /* 0x000fe40003f02270 */
[----:B------:R-:W-:Y:S01]  /*0890*/  @P5 MOV R18, R13 ;  /* 0x0000000d00125202 */ /* 0x000fe20000000f00 */
[----:B------:R-:W-:Y:S01]  /*08a0*/  @P4 IMAD.MOV.U32 R18, RZ, RZ, R14 ;  /* 0x000000ffff124224 */ /* 0x000fe200078e000e */
[----:B------:R-:W-:-:S04]  /*08b0*/  LOP3.LUT R16, R9, 0x1f, RZ, 0xc0, !PT ;  /* 0x0000001f09107812 */ /* 0x000fc800078ec0ff */
[----:B------:R-:W-:-:S05]  /*08c0*/  SHF.L.W.U32.HI R15, R17, R16, R15 ;  /* 0x00000010110f7219 */ /* 0x000fca0000010e0f */
[----:B------:R-:W-:-:S04]  /*08d0*/  @P0 MOV R18, R8 ;  /* 0x0000000800120202 */ /* 0x000fc80000000f00 */
[----:B------:R-:W-:-:S07]  /*08e0*/  SHF.L.W.U32.HI R17, R18, R16, R17 ;  /* 0x0000001012117219 */ /* 0x000fce0000010e11 */
.L_x_9:
[C---:B------:R-:W-:Y:S01]  /*08f0*/  SHF.L.W.U32.HI R18, R17.reuse, 0x2, R15 ;  /* 0x0000000211127819 */ /* 0x040fe20000010e0f */
[----:B------:R-:W-:Y:S01]  /*0900*/  IMAD.SHL.U32 R8, R17, 0x4, RZ ;  /* 0x0000000411087824 */ /* 0x000fe200078e00ff */
[----:B------:R-:W-:Y:S01]  /*0910*/  UMOV UR4, 0x54442d19 ;  /* 0x54442d1900047882 */ /* 0x000fe20000000000 */
[----:B------:R-:W-:Y:S01]  /*0920*/  UMOV UR5, 0x3bf921fb ;  /* 0x3bf921fb00057882 */ /* 0x000fe20000000000 */
[----:B------:R-:W-:Y:S02]  /*0930*/  SHF.R.S32.HI R9, RZ, 0x1f, R18 ;  /* 0x0000001fff097819 */ /* 0x000fe40000011412 */
[----:B------:R-:W-:Y:S02]  /*0940*/  ISETP.GE.AND P0, PT, R0, RZ, PT ;  /* 0x000000ff0000720c */ /* 0x000fe40003f06270 */
[C---:B------:R-:W-:Y:S02]  /*0950*/  LOP3.LUT R8, R9.reuse, R8, RZ, 0x3c, !PT ;  /* 0x0000000809087212 */ /* 0x040fe400078e3cff */
[----:B------:R-:W-:-:S02]  /*0960*/  LOP3.LUT R9, R9, R18, RZ, 0x3c, !PT ;  /* 0x0000001209097212 */ /* 0x000fc400078e3cff */
[----:B------:R-:W-:Y:S02]  /*0970*/  SHF.R.U32.HI R15, RZ, 0x1e, R15 ;  /* 0x0000001eff0f7819 */ /* 0x000fe4000001160f */
[C---:B------:R-:W-:Y:S02]  /*0980*/  LOP3.LUT R0, R18.reuse, R0, RZ, 0x3c, !PT ;  /* 0x0000000012007212 */ /* 0x040fe400078e3cff */
[----:B------:R-:W0:Y:S01]  /*0990*/  I2F.F64.S64 R8, R8 ;  /* 0x0000000800087312 */ /* 0x000e220000301c00 */
[----:B------:R-:W-:Y:S02]  /*09a0*/  LEA.HI R15, R18, R15, RZ, 0x1 ;  /* 0x0000000f120f7211 */ /* 0x000fe400078f08ff */
[----:B------:R-:W-:Y:S02]  /*09b0*/  ISETP.GE.AND P1, PT, R0, RZ, PT ;  /* 0x000000ff0000720c */ /* 0x000fe40003f26270 */
[----:B------:R-:W-:-:S05]  /*09c0*/  IADD3 R0, PT, PT, -R15, RZ, RZ ;  /* 0x000000ff0f007210 */ /* 0x000fca0007ffe1ff */
[----:B------:R-:W-:Y:S01]  /*09d0*/  @!P0 IMAD.MOV.U32 R15, RZ, RZ, R0 ;  /* 0x000000ffff0f8224 */ /* 0x000fe200078e0000 */
[----:B0-----:R-:W-:-:S10]  /*09e0*/  DMUL R16, R8, UR4 ;  /* 0x0000000408107c28 */ /* 0x001fd40008000000 */
[----:B------:R-:W0:Y:S02]  /*09f0*/  F2F.F32.F64 R16, R16 ;  /* 0x0000001000107310 */ /* 0x000e240000301000 */
[----:B0-----:R-:W-:-:S07]  /*0a00*/  FSEL R9, -R16, R16, !P1 ;  /* 0x0000001010097208 */ /* 0x001fce0004800100 */
.L_x_7:
[----:B------:R-:W-:Y:S01]  /*0a10*/  LOP3.LUT R15, R15, 0x3, RZ, 0xc0, !PT ;  /* 0x000000030f0f7812 */ /* 0x000fe200078ec0ff */
[C---:B------:R-:W-:Y:S01]  /*0a20*/  FMUL R17, |R6|.reuse, 16777216 ;  /* 0x4b80000006117820 */ /* 0x040fe20000400200 */
[----:B------:R-:W-:Y:S01]  /*0a30*/  MOV R0, 0x3fc90fdb ;  /* 0x3fc90fdb00007802 */ /* 0x000fe20000000f00 */
[----:B------:R-:W-:Y:S01]  /*0a40*/  IMAD.MOV.U32 R16, RZ, RZ, 0x37cbac00 ;  /* 0x37cbac00ff107424 */ /* 0x000fe200078e00ff */
[----:B------:R-:W-:Y:S01]  /*0a50*/  I2FP.F32.U32 R15, R15 ;  /* 0x0000000f000f7245 */ /* 0x000fe20000201000 */
[----:B------:R-:W-:Y:S01]  /*0a60*/  IMAD.MOV.U32 R19, RZ, RZ, 0x3e2aaaa8 ;  /* 0x3e2aaaa8ff137424 */ /* 0x000fe200078e00ff */
[----:B------:R-:W-:Y:S02]  /*0a70*/  FSETP.GEU.AND P2, PT, |R6|, 1.175494350822287508e-38, PT ;  /* 0x008000000600780b */ /* 0x000fe40003f4e200 */
[----:B------:R-:W-:Y:S01]  /*0a80*/  MOV R18, 0x3c0885e4 ;  /* 0x3c0885e400127802 */ /* 0x000fe20000000f00 */
[----:B------:R-:W-:Y:S01]  /*0a90*/  FFMA R0, R15, R0, -0.78539818525314331055 ;  /* 0xbf490fdb0f007423 */ /* 0x000fe20000000000 */
[----:B------:R-:W-:-:S03]  /*0aa0*/  FSEL R17, R17, |R6|, !P2 ;  /* 0x4000000611117208 */ /* 0x000fc60005000000 */
[----:B------:R-:W-:-:S03]  /*0ab0*/  FADD R0, R0, R9 ;  /* 0x0000000900007221 */ /* 0x000fc60000000000 */
[----:B------:R-:W0:Y:S01]  /*0ac0*/  MUFU.RSQ R17, R17 ;  /* 0x0000001100117308 */ /* 0x000e220000001400 */
[----:B------:R-:W-:-:S07]  /*0ad0*/  FMUL R8, R0, 0.63661974668502807617 ;  /* 0x3f22f98300087820 */ /* 0x000fce0000400000 */
[----:B------:R-:W1:Y:S01]  /*0ae0*/  F2I.NTZ R8, R8 ;  /* 0x0000000800087305 */ /* 0x000e620000203100 */
[----:B0-----:R-:W-:Y:S01]  /*0af0*/  @!P2 FMUL R17, R17, 4096 ;  /* 0x458000001111a820 */ /* 0x001fe20000400000 */
[----:B-1----:R-:W-:Y:S02]  /*0b00*/  I2FP.F32.S32 R9, R8 ;  /* 0x0000000800097245 */ /* 0x002fe40000201400 */
[C---:B------:R-:W-:Y:S02]  /*0b10*/  LOP3.LUT R15, R8.reuse, 0x1, RZ, 0xc0, !PT ;  /* 0x00000001080f7812 */ /* 0x040fe400078ec0ff */
[----:B------:R-:W-:Y:S01]  /*0b20*/  IADD3 R8, PT, PT, R8, 0x1, RZ ;  /* 0x0000000108087810 */ /* 0x000fe20007ffe0ff */
[----:B------:R-:W-:Y:S01]  /*0b30*/  FFMA R0, R9, -1.5707962512969970703, R0 ;  /* 0xbfc90fda09007823 */ /* 0x000fe20000000000 */
[----:B------:R-:W-:Y:S02]  /*0b40*/  ISETP.NE.U32.AND P0, PT, R15, 0x1, PT ;  /* 0x000000010f00780c */ /* 0x000fe40003f05070 */
[----:B------:R-:W-:Y:S01]  /*0b50*/  LOP3.LUT P1, RZ, R8, 0x2, RZ, 0xc0, !PT ;  /* 0x0000000208ff7812 */ /* 0x000fe2000782c0ff */
[----:B------:R-:W-:Y:S01]  /*0b60*/  FFMA R0, R9, -7.5497894158615963534e-08, R0 ;  /* 0xb3a2216809007823 */ /* 0x000fe20000000000 */
[----:B------:R-:W-:Y:S01]  /*0b70*/  FSEL R18, R18, 0.041666727513074874878, !P0 ;  /* 0x3d2aaabb12127808 */ /* 0x000fe20004000000 */
[----:B------:R-:W-:-:S02]  /*0b80*/  FMUL R8, R17, 0.79788458347320556641 ;  /* 0x3f4c422a11087820 */ /* 0x000fc40000400000 */
[C---:B------:R-:W-:Y:S01]  /*0b90*/  FMUL R9, R0.reuse, R0 ;  /* 0x0000000000097220 */ /* 0x040fe20000400000 */
[----:B------:R-:W-:Y:S01]  /*0ba0*/  FSEL R0, R0, 1, !P0 ;  /* 0x3f80000000007808 */ /* 0x000fe20004000000 */
[----:B------:R-:W-:Y:S02]  /*0bb0*/  FMUL R7, R7, R8 ;  /* 0x0000000807077220 */ /* 0x000fe40000400000 */
[----:B------:R-:W-:-:S05]  /*0bc0*/  FFMA R15, R9, R16, -0.0013887860113754868507 ;  /* 0xbab607ed090f7423 */ /* 0x000fca0000000010 */
[----:B------:R-:W-:Y:S02]  /*0bd0*/  FSEL R16, R15, -0.00019574658654164522886, P0 ;  /* 0xb94d41530f107808 */ /* 0x000fe40000000000 */
[----:B------:R-:W-:-:S03]  /*0be0*/  FSEL R15, -R19, -0.4999999701976776123, !P0 ;  /* 0xbeffffff130f7808 */ /* 0x000fc60004000100 */
[----:B------:R-:W-:-:S04]  /*0bf0*/  FFMA R16, R9, R16, R18 ;  /* 0x0000001009107223 */ /* 0x000fc80000000012 */
[C---:B------:R-:W-:Y:S01]  /*0c00*/  FFMA R15, R9.reuse, R16, R15 ;  /* 0x00000010090f7223 */ /* 0x040fe2000000000f */
[----:B------:R-:W-:-:S04]  /*0c10*/  FFMA R9, R9, R0, RZ ;  /* 0x0000000009097223 */ /* 0x000fc800000000ff */
[----:B------:R-:W-:-:S04]  /*0c20*/  FFMA R0, R9, R15, R0 ;  /* 0x0000000f09007223 */ /* 0x000fc80000000000 */
[----:B------:R-:W-:-:S04]  /*0c30*/  @P1 FADD R0, RZ, -R0 ;  /* 0x80000000ff001221 */ /* 0x000fc80000000000 */
[----:B------:R-:W-:-:S07]  /*0c40*/  FMUL R0, R0, R7 ;  /* 0x0000000700007220 */ /* 0x000fce0000400000 */
.L_x_6:
[C---:B------:R-:W-:Y:S01]  /*0c50*/  FMUL R7, |R6|.reuse, 8388608 ;  /* 0x4b00000006077820 */ /* 0x040fe20000400200 */
[----:B------:R-:W-:Y:S01]  /*0c60*/  FSETP.GEU.AND P0, PT, |R6|, 1.175494350822287508e-38, PT ;  /* 0x008000000600780b */ /* 0x000fe20003f0e200 */
[----:B------:R-:W-:Y:S01]  /*0c70*/  IMAD.MOV.U32 R9, RZ, RZ, 0x3e055027 ;  /* 0x3e055027ff097424 */ /* 0x000fe200078e00ff */
[----:B------:R-:W-:Y:S01]  /*0c80*/  MOV R20, 0x7f800000 ;  /* 0x7f80000000147802 */ /* 0x000fe20000000f00 */
[----:B------:R-:W-:Y:S01]  /*0c90*/  IMAD.MOV.U32 R18, RZ, RZ, 0x33dbe5ac ;  /* 0x33dbe5acff127424 */ /* 0x000fe200078e00ff */
[----:B------:R-:W-:Y:S02]  /*0ca0*/  FSEL R7, R7, |R6|, !P0 ;  /* 0x4000000607077208 */ /* 0x000fe40004000000 */
[----:B------:R-:W-:Y:S02]  /*0cb0*/  FSEL R17, RZ, -23, P0 ;  /* 0xc1b80000ff117808 */ /* 0x000fe40000000000 */
[C---:B------:R-:W-:Y:S01]  /*0cc0*/  ISETP.GT.U32.AND P0, PT, R7.reuse, 0x7f7fffff, PT ;  /* 0x7f7fffff0700780c */ /* 0x040fe20003f04070 */
[----:B------:R-:W-:-:S05]  /*0cd0*/  VIADD R8, R7, 0xc0d55555 ;  /* 0xc0d5555507087836 */ /* 0x000fca0000000000 */
[----:B------:R-:W-:-:S04]  /*0ce0*/  LOP3.LUT R16, R8, 0xff800000, RZ, 0xc0, !PT ;  /* 0xff80000008107812 */ /* 0x000fc800078ec0ff */
[-C--:B------:R-:W-:Y:S02]  /*0cf0*/  IADD3 R8, PT, PT, R7, -R16.reuse, RZ ;  /* 0x8000001007087210 */ /* 0x080fe40007ffe0ff */
[----:B------:R-:W-:-:S03]  /*0d00*/  I2FP.F32.S32 R16, R16 ;  /* 0x0000001000107245 */ /* 0x000fc60000201400 */
[----:B------:R-:W-:Y:S02]  /*0d10*/  FADD R8, R8, -1 ;  /* 0xbf80000008087421 */ /* 0x000fe40000000000 */
[----:B------:R-:W-:Y:S02]  /*0d20*/  FFMA R16, R16, 1.1920928955078125e-07, R17 ;  /* 0x3400000010107823 */ /* 0x000fe40000000011 */
[----:B------:R-:W-:-:S04]  /*0d30*/  FFMA R9, R8, -R9, 0.14084610342979431152 ;  /* 0x3e1039f608097423 */ /* 0x000fc80000000809 */
[----:B------:R-:W-:-:S04]  /*0d40*/  FFMA R9, R8, R9, -0.12148627638816833496 ;  /* 0xbdf8cdcc08097423 */ /* 0x000fc80000000009 */
[----:B------:R-:W-:-:S04]  /*0d50*/  FFMA R9, R8, R9, 0.13980610668659210205 ;  /* 0x3e0f295508097423 */ /* 0x000fc80000000009 */
[----:B------:R-:W-:-:S04]  /*0d60*/  FFMA R9, R8, R9, -0.16684235632419586182 ;  /* 0xbe2ad8b908097423 */ /* 0x000fc80000000009 */
[----:B------:R-:W-:-:S04]  /*0d70*/  FFMA R9, R8, R9, 0.20012299716472625732 ;  /* 0x3e4ced0b08097423 */ /* 0x000fc80000000009 */
[----:B------:R-:W-:-:S04]  /*0d80*/  FFMA R9, R8, R9, -0.24999669194221496582 ;  /* 0xbe7fff2208097423 */ /* 0x000fc80000000009 */
[----:B------:R-:W-:-:S04]  /*0d90*/  FFMA R9, R8, R9, 0.33333182334899902344 ;  /* 0x3eaaaa7808097423 */ /* 0x000fc80000000009 */
[----:B------:R-:W-:Y:S01]  /*0da0*/  FFMA R15, R8, R9, -0.5 ;  /* 0xbf000000080f7423 */ /* 0x000fe20000000009 */
[----:B------:R-:W-:-:S03]  /*0db0*/  FMUL R9, R6, R6 ;  /* 0x0000000606097220 */ /* 0x000fc60000400000 */
[----:B------:R-:W-:Y:S01]  /*0dc0*/  FMUL R15, R8, R15 ;  /* 0x0000000f080f7220 */ /* 0x000fe20000400000 */
[----:B------:R-:W-:-:S03]  /*0dd0*/  FFMA R18, R9, R18, -9.4943006843095645308e-06 ;  /* 0xb71f49b609127423 */ /* 0x000fc60000000012 */
[----:B------:R-:W-:Y:S01]  /*0de0*/  FFMA R15, R8, R15, R8 ;  /* 0x0000000f080f7223 */ /* 0x000fe20000000008 */
[----:B------:R-:W-:Y:S01]  /*0df0*/  FFMA R18, R9, R18, 0.00053860247135162353516 ;  /* 0x3a0d310009127423 */ /* 0x000fe20000000012 */
[----:B------:R-:W-:Y:S02]  /*0e00*/  FFMA R8, R7, R20, +INF ;  /* 0x7f80000007087423 */ /* 0x000fe40000000014 */
[----:B------:R-:W-:Y:S01]  /*0e10*/  @!P0 FFMA R8, R16, 0.69314718246459960938, R15 ;  /* 0x3f31721810088823 */ /* 0x000fe2000000000f */
[----:B------:R-:W-:Y:S01]  /*0e20*/  FFMA R18, R9, R18, -0.016073968261480331421 ;  /* 0xbc83ad8e09127423 */ /* 0x000fe20000000012 */
[----:B------:R-:W-:Y:S02]  /*0e30*/  FSETP.NEU.AND P0, PT, R7, RZ, PT ;  /* 0x000000ff0700720b */ /* 0x000fe40003f0d000 */
[----:B------:R-:W-:Y:S01]  /*0e40*/  FMUL R8, R8, 0.63661974668502807617 ;  /* 0x3f22f98308087820 */ /* 0x000fe20000400000 */
[----:B------:R-:W-:-:S04]  /*0e50*/  FFMA R18, R9, R18, 0.17760601639747619629 ;  /* 0x3e35de5a09127423 */ /* 0x000fc80000000012 */
[----:B------:R-:W-:Y:S01]  /*0e60*/  FSEL R7, R8, -INF , P0 ;  /* 0xff80000008077808 */ /* 0x000fe20000000000 */
[----:B------:R-:W-:-:S04]  /*0e70*/  FFMA R18, R9, R18, -0.073804296553134918213 ;  /* 0xbd9726b509127423 */ /* 0x000fc80000000012 */
[----:B------:R-:W-:Y:S01]  /*0e80*/  FFMA R0, R7, R0, R18 ;  /* 0x0000000007007223 */ /* 0x000fe20000000012 */
[----:B------:R-:W-:Y:S06]  /*0e90*/  BRA `(.L_x_10) ;  /* 0x0000000c00207947 */ /* 0x000fec0003800000 */
.L_x_4:
[----:B------:R-:W-:-:S13]  /*0ea0*/  FSETP.GTU.AND P1, PT, |R6|, 1.9256277084350585938, PT ;  /* 0x3ff67af80600780b */ /* 0x000fda0003f2c200 */
[----:B------:R-:W-:Y:S05]  /*0eb0*/  @P1 BRA `(.L_x_11) ;  /* 0x0000000000441947 */ /* 0x000fea0003800000 */
[----:B------:R-:W-:Y:S01]  /*0ec0*/  FADD R0, |R6|, -0.89357697963714599609 ;  /* 0xbf64c17606007421 */ /* 0x000fe20000000200 */
[----:B0-----:R-:W-:-:S03]  /*0ed0*/  MOV R5, 0x3cddc8b3 ;  /* 0x3cddc8b300057802 */ /* 0x001fc60000000f00 */
[----:B------:R-:W-:-:S04]  /*0ee0*/  FADD R0, R0, 1.3357978723149699363e-08 ;  /* 0x32657d0300007421 */ /* 0x000fc80000000000 */
[----:B------:R-:W-:-:S04]  /*0ef0*/  FFMA R5, R0, R5, -0.12728613615036010742 ;  /* 0xbe02574c00057423 */ /* 0x000fc80000000005 */
[----:B------:R-:W-:-:S04]  /*0f00*/  FFMA R5, R0, R5, 0.24919427931308746338 ;  /* 0x3e7f2cc900057423 */ /* 0x000fc80000000005 */
[----:B------:R-:W-:-:S04]  /*0f10*/  FFMA R5, R0, R5, -0.27333530783653259277 ;  /* 0xbe8bf29b00057423 */ /* 0x000fc80000000005 */
[----:B------:R-:W-:-:S04]  /*0f20*/  FFMA R5, R0, R5, 0.21465520560741424561 ;  /* 0x3e5bce9300057423 */ /* 0x000fc80000000005 */
[----:B------:R-:W-:-:S04]  /*0f30*/  FFMA R5, R0, R5, -0.18043898046016693115 ;  /* 0xbe38c4ff00057423 */ /* 0x000fc80000000005 */
[----:B------:R-:W-:-:S04]  /*0f40*/  FFMA R5, R0, R5, 0.18990822136402130127 ;  /* 0x3e42774d00057423 */ /* 0x000fc80000000005 */
[----:B------:R-:W-:-:S04]  /*0f50*/  FFMA R5, R0, R5, -0.20543172955513000488 ;  /* 0xbe525cb200057423 */ /* 0x000fc80000000005 */
[----:B------:R-:W-:-:S04]  /*0f60*/  FFMA R5, R0, R5, 0.21968169510364532471 ;  /* 0x3e60f43d00057423 */ /* 0x000fc80000000005 */
[----:B------:R-:W-:-:S04]  /*0f70*/  FFMA R5, R0, R5, -0.22614009678363800049 ;  /* 0xbe67914500057423 */ /* 0x000fc80000000005 */
[----:B------:R-:W-:-:S04]  /*0f80*/  FFMA R5, R0, R5, 0.22052875161170959473 ;  /* 0x3e61d24a00057423 */ /* 0x000fc80000000005 */
[----:B------:R-:W-:-:S04]  /*0f90*/  FFMA R5, R0, R5, -0.49207821488380432129 ;  /* 0xbefbf1ad00057423 */ /* 0x000fc80000000005 */
[----:B------:R-:W-:-:S04]  /*0fa0*/  FFMA R5, R0, R5, 0.87942093610763549805 ;  /* 0x3f6121bb00057423 */ /* 0x000fc80000000005 */
[----:B------:R-:W-:Y:S01]  /*0fb0*/  FMUL R0, R0, R5 ;  /* 0x0000000500007220 */ /* 0x000fe20000400000 */
[----:B------:R-:W-:Y:S06]  /*0fc0*/  BRA `(.L_x_10) ;  /* 0x0000000800d47947 */ /* 0x000fec0003800000 */
.L_x_11:
[----:B------:R-:W-:-:S13]  /*0fd0*/  FSETP.GTU.AND P1, PT, |R6|, 5.5218648910522460938, PT ;  /* 0x40b0b31e0600780b */ /* 0x000fda0003f2c200 */
[----:B------:R-:W-:Y:S05]  /*0fe0*/  @P1 BRA `(.L_x_12) ;  /* 0x0000000000381947 */ /* 0x000fea0003800000 */
[----:B------:R-:W-:Y:S01]  /*0ff0*/  FADD R0, |R6|, -3.9576783180236816406 ;  /* 0xc07d4a9a06007421 */ /* 0x000fe20000000200 */
[----:B0-----:R-:W-:-:S03]  /*1000*/  IMAD.MOV.U32 R5, RZ, RZ, 0x3449dd3f ;  /* 0x3449dd3fff057424 */ /* 0x001fc600078e00ff */
[----:B------:R-:W-:-:S04]  /*1010*/  FADD R0, R0, -1.0129117811175092356e-07 ;  /* 0xb3d9856a00007421 */ /* 0x000fc80000000000 */
[----:B------:R-:W-:-:S04]  /*1020*/  FFMA R5, R0, -R5, -2.0689195423528872197e-07 ;  /* 0xb45e260700057423 */ /* 0x000fc80000000805 */
[----:B------:R-:W-:-:S04]  /*1030*/  FFMA R5, R0, R5, -3.9767928683431819081e-06 ;  /* 0xb685706400057423 */ /* 0x000fc80000000005 */
[----:B------:R-:W-:-:S04]  /*1040*/  FFMA R5, R0, R5, 5.0848408136516809464e-05 ;  /* 0x3855461000057423 */ /* 0x000fc80000000005 */
[----:B------:R-:W-:-:S04]  /*1050*/  FFMA R5, R0, R5, 0.00019341275037731975317 ;  /* 0x394aced700057423 */ /* 0x000fc80000000005 */
[----:B------:R-:W-:-:S04]  /*1060*/  FFMA R5, R0, R5, -0.0021835593506693840027 ;  /* 0xbb0f1a0c00057423 */ /* 0x000fc80000000005 */
[----:B------:R-:W-:-:S04]  /*1070*/  FFMA R5, R0, R5, -0.0068510985001921653748 ;  /* 0xbbe07f2e00057423 */ /* 0x000fc80000000005 */
[----:B------:R-:W-:-:S04]  /*1080*/  FFMA R5, R0, R5, 0.058523852378129959106 ;  /* 0x3d6fb6b500057423 */ /* 0x000fc80000000005 */
[----:B------:R-:W-:-:S04]  /*1090*/  FFMA R5, R0, R5, 0.050855580717325210571 ;  /* 0x3d504df100057423 */ /* 0x000fc80000000005 */
[----:B------:R-:W-:-:S04]  /*10a0*/  FFMA R5, R0, R5, -0.40254268050193786621 ;  /* 0xbece1a1300057423 */ /* 0x000fc80000000005 */
[----:B------:R-:W-:Y:S01]  /*10b0*/  FMUL R0, R0, R5 ;  /* 0x0000000500007220 */ /* 0x000fe20000400000 */
[----:B------:R-:W-:Y:S06]  /*10c0*/  BRA `(.L_x_10) ;  /* 0x0000000800947947 */ /* 0x000fec0003800000 */
.L_x_12:
[----:B------:R-:W-:-:S13]  /*10d0*/  FSETP.GTU.AND P1, PT, |R6|, 8.65419769287109375, PT ;  /* 0x410a77980600780b */ /* 0x000fda0003f2c200 */
[----:B------:R-:W-:Y:S05]  /*10e0*/  @P1 BRA `(.L_x_13) ;  /* 0x0000000000341947 */ /* 0x000fea0003800000 */
[----:B0-----:R-:W-:Y:S02]  /*10f0*/  HFMA2 R5, -RZ, RZ, 0.31640625, -26.96875 ;  /* 0x3510cebeff057431 */ /* 0x001fe400000001ff */
[----:B------:R-:W-:-:S04]  /*1100*/  FADD R0, |R6|, -7.0860509872436523438 ;  /* 0xc0e2c0ee06007421 */ /* 0x000fc80000000200 */
[----:B------:R-:W-:-:S04]  /*1110*/  FADD R0, R0, -7.3058117777691222727e-08 ;  /* 0xb39ce42000007421 */ /* 0x000fc80000000000 */
[----:B------:R-:W-:-:S04]  /*1120*/  FFMA R5, R0, R5, 2.5310100681963376701e-06 ;  /* 0x3629da6c00057423 */ /* 0x000fc80000000005 */
[----:B------:R-:W-:-:S04]  /*1130*/  FFMA R5, R0, R5, -4.5855296775698661804e-05 ;  /* 0xb84054c000057423 */ /* 0x000fc80000000005 */
[----:B------:R-:W-:-:S04]  /*1140*/  FFMA R5, R0, R5, -0.00014028201985638588667 ;  /* 0xb91318ab00057423 */ /* 0x000fc80000000005 */
[----:B------:R-:W-:-:S04]  /*1150*/  FFMA R5, R0, R5, 0.0021758752409368753433 ;  /* 0x3b0e992100057423 */ /* 0x000fc80000000005 */
[----:B------:R-:W-:-:S04]  /*1160*/  FFMA R5, R0, R5, 0.0033181209582835435867 ;  /* 0x3b5974d500057423 */ /* 0x000fc80000000005 */
[----:B------:R-:W-:-:S04]  /*1170*/  FFMA R5, R0, R5, -0.048024024814367294312 ;  /* 0xbd44b4d700057423 */ /* 0x000fc80000000005 */
[----:B------:R-:W-:-:S04]  /*1180*/  FFMA R5, R0, R5, -0.021175192669034004211 ;  /* 0xbcad779900057423 */ /* 0x000fc80000000005 */
[----:B------:R-:W-:-:S04]  /*1190*/  FFMA R5, R0, R5, 0.30009761452674865723 ;  /* 0x3e99a66500057423 */ /* 0x000fc80000000005 */
[----:B------:R-:W-:Y:S01]  /*11a0*/  FMUL R0, R0, R5 ;  /* 0x0000000500007220 */ /* 0x000fe20000400000 */
[----:B------:R-:W-:Y:S06]  /*11b0*/  BRA `(.L_x_10) ;  /* 0x0000000800587947 */ /* 0x000fec0003800000 */
.L_x_13:
[----:B------:R-:W-:Y:S01]  /*11c0*/  IMAD.MOV.U32 R0, RZ, RZ, RZ ;  /* 0x000000ffff007224 */ /* 0x000fe200078e00ff */
[----:B------:R-:W-:Y:S06]  /*11d0*/  @!P0 BRA `(.L_x_10) ;  /* 0x0000000800508947 */ /* 0x000fec0003800000 */
[----:B------:R-:W1:Y:S01]  /*11e0*/  MUFU.RCP R7, |R6| ;  /* 0x4000000600077308 */ /* 0x000e620000001000 */
[----:B------:R-:W-:Y:S01]  /*11f0*/  MOV R0, 0x3f8ccd61 ;  /* 0x3f8ccd6100007802 */ /* 0x000fe20000000f00 */
[----:B-1----:R-:W-:-:S04]  /*1200*/  FMUL R11, R7, R7 ;  /* 0x00000007070b7220 */ /* 0x002fc80000400000 */
[----:B------:R-:W-:-:S04]  /*1210*/  FFMA R0, R11, R0, -0.20393031835556030273 ;  /* 0xbe50d31c0b007423 */ /* 0x000fc80000000000 */
[----:B------:R-:W-:-:S04]  /*1220*/  FFMA R0, R11, R0, 0.065077804028987884521 ;  /* 0x3d8547830b007423 */ /* 0x000fc80000000000 */
[----:B0-----:R-:W-:-:S04]  /*1230*/  FFMA R5, R11, R0, -0.12499996274709701538 ;  /* 0xbdfffffb0b057423 */ /* 0x001fc80000000000 */
[----:B------:R-:W-:Y:S01]  /*1240*/  FFMA R0, R7, R5, |R6| ;  /* 0x0000000507007223 */ /* 0x000fe20000000406 */
[----:B------:R-:W-:-:S03]  /*1250*/  IMAD.MOV.U32 R5, RZ, RZ, 0x3ecc69f3 ;  /* 0x3ecc69f3ff057424 */ /* 0x000fc600078e00ff */
[C---:B------:R-:W-:Y:S01]  /*1260*/  FMUL R8, R0.reuse, 0.63661974668502807617 ;  /* 0x3f22f98300087820 */ /* 0x040fe20000400000 */
[----:B------:R-:W-:Y:S01]  /*1270*/  FSETP.GE.AND P0, PT, |R0|, 105615, PT ;  /* 0x47ce47800000780b */ /* 0x000fe20003f06200 */
[C---:B------:R-:W-:Y:S02]  /*1280*/  FFMA R5, R11.reuse, -R5, 0.10197055339813232422 ;  /* 0x3dd0d5f00b057423 */ /* 0x040fe40000000805 */
[----:B------:R-:W0:Y:S02]  /*1290*/  F2I.NTZ R15, R8 ;  /* 0x00000008000f7305 */ /* 0x000e240000203100 */
[----:B------:R-:W-:-:S04]  /*12a0*/  FFMA R5, R11, R5, -0.062492687255144119263 ;  /* 0xbd7ff8550b057423 */ /* 0x000fc80000000005 */
[----:B------:R-:W-:Y:S01]  /*12b0*/  FFMA R7, R11, R5, 1 ;  /* 0x3f8000000b077423 */ /* 0x000fe20000000005 */
        /* <DEDUP_REMOVED lines=15> */
.L_x_15:
        /* <DEDUP_REMOVED lines=65> */
.L_x_16:
        /* <DEDUP_REMOVED lines=18> */
.L_x_14:
[----:B------:R-:W-:Y:S01]  /*18e0*/  LOP3.LUT R15, R15, 0x3, RZ, 0xc0, !PT ;  /* 0x000000030f0f7812 */ /* 0x000fe200078ec0ff */
[C---:B------:R-:W-:Y:S01]  /*18f0*/  FMUL R17, |R6|.reuse, 16777216 ;  /* 0x4b80000006117820 */ /* 0x040fe20000400200 */
[----:B------:R-:W-:Y:S01]  /*1900*/  MOV R0, 0x3fc90fdb ;  /* 0x3fc90fdb00007802 */ /* 0x000fe20000000f00 */
[----:B------:R-:W-:Y:S01]  /*1910*/  IMAD.MOV.U32 R16, RZ, RZ, 0x37cbac00 ;  /* 0x37cbac00ff107424 */ /* 0x000fe200078e00ff */
[----:B------:R-:W-:Y:S02]  /*1920*/  I2FP.F32.U32 R15, R15 ;  /* 0x0000000f000f7245 */ /* 0x000fe40000201000 */
[----:B------:R-:W-:Y:S02]  /*1930*/  FSETP.GEU.AND P2, PT, |R6|, 1.175494350822287508e-38, PT ;  /* 0x008000000600780b */ /* 0x000fe40003f4e200 */
[----:B------:R-:W-:Y:S01]  /*1940*/  MOV R18, 0x3c0885e4 ;  /* 0x3c0885e400127802 */ /* 0x000fe20000000f00 */
[----:B------:R-:W-:Y:S01]  /*1950*/  FFMA R0, R15, R0, -2.3561944961547851562 ;  /* 0xc016cbe40f007423 */ /* 0x000fe20000000000 */
[----:B------:R-:W-:Y:S01]  /*1960*/  FSEL R19, R17, |R6|, !P2 ;  /* 0x4000000611137208 */ /* 0x000fe20005000000 */
[----:B------:R-:W-:-:S02]  /*1970*/  IMAD.MOV.U32 R17, RZ, RZ, 0x3e2aaaa8 ;  /* 0x3e2aaaa8ff117424 */ /* 0x000fc400078e00ff */
        /* <DEDUP_REMOVED lines=26> */
.L_x_10:
[----:B------:R-:W-:-:S04]  /*1b20*/  FSETP.GEU.AND P0, PT, R6, RZ, PT ;  /* 0x000000ff0600720b */ /* 0x000fc80003f0e000 */
[C---:B------:R-:W-:Y:S02]  /*1b30*/  FSEL R7, R0.reuse, +QNAN , P0 ;  /* 0x7fffffff00077808 */ /* 0x040fe40000000000 */
[----:B------:R-:W-:-:S03]  /*1b40*/  FSETP.GEU.AND P0, PT, |R0|, 1.175494350822287508e-38, PT ;  /* 0x008000000000780b */ /* 0x000fc60003f0e200 */
[----:B------:R1:W-:Y:S10]  /*1b50*/  STG.E desc[UR6][R2.64+0x8], R7 ;  /* 0x0000080702007986 */ /* 0x0003f4000c101906 */
[----:B------:R-:W-:Y:S05]  /*1b60*/  @P0 BRA `(.L_x_17) ;  /* 0x00000000003c0947 */ /* 0x000fea0003800000 */
[----:B01----:R-:W0:Y:S01]  /*1b70*/  MUFU.RCP R3, |R1| ;  /* 0x4000000100037308 */ /* 0x003e220000001000 */
[----:B------:R-:W-:Y:S02]  /*1b80*/  UMOV UR4, 0x3f22f983 ;  /* 0x3f22f98300047882 */ /* 0x000fe40000000000 */
[----:B------:R-:W-:-:S05]  /*1b90*/  IMAD.U32 R4, RZ, RZ, UR4 ;  /* 0x00000004ff047e24 */ /* 0x000fca000f8e00ff */
[----:B------:R-:W1:Y:S01]  /*1ba0*/  FCHK P0, -R4, |R1| ;  /* 0x4000000104007302 */ /* 0x000e620000000100 */
[----:B0-----:R-:W-:-:S04]  /*1bb0*/  FFMA R0, -|R0|, R3, 1 ;  /* 0x3f80000000007423 */ /* 0x001fc80000000303 */
[----:B------:R-:W-:-:S04]  /*1bc0*/  FFMA R0, R3, R0, R3 ;  /* 0x0000000003007223 */ /* 0x000fc80000000003 */
[----:B------:R-:W-:-:S04]  /*1bd0*/  FFMA R3, R0, -0.63661974668502807617, RZ ;  /* 0xbf22f98300037823 */ /* 0x000fc800000000ff */
[----:B------:R-:W-:-:S04]  /*1be0*/  FFMA R2, -|R2|, R3, -0.63661974668502807617 ;  /* 0xbf22f98302027423 */ /* 0x000fc80000000303 */
[----:B------:R-:W-:Y:S01]  /*1bf0*/  FFMA R0, R0, R2, R3 ;  /* 0x0000000200007223 */ /* 0x000fe20000000003 */
[----:B-1----:R-:W-:Y:S06]  /*1c00*/  @!P0 BRA `(.L_x_18) ;  /* 0x0000001800908947 */ /* 0x002fec0003800000 */
[----:B------:R-:W-:Y:S02]  /*1c10*/  HFMA2 R0, -RZ, RZ, -1.783203125, -45152 ;  /* 0xbf22f983ff007431 */ /* 0x000fe400000001ff */
[----:B------:R-:W-:Y:S01]  /*1c20*/  FADD R3, |R3|, -RZ ;  /* 0x800000ff03037221 */ /* 0x000fe20000000200 */
[----:B------:R-:W-:-:S07]  /*1c30*/  MOV R6, 0x1c50 ;  /* 0x00001c5000067802 */ /* 0x000fce0000000f00 */
[----:B------:R-:W-:Y:S05]  /*1c40*/  CALL.REL.NOINC `($__internal_0_$__cuda_sm3x_div_rn_noftz_f32_slowpath) ;  /* 0x00000018008c7944 */ /* 0x000fea0003c00000 */
[----:B------:R-:W-:Y:S05]  /*1c50*/  BRA `(.L_x_18) ;  /* 0x00000018007c7947 */ /* 0x000fea0003800000 */
.L_x_17:
[----:B------:R-:W-:-:S13]  /*1c60*/  FSETP.GTU.AND P0, PT, |R0|, 1.6985707283020019531, PT ;  /* 0x3fd96ac40000780b */ /* 0x000fda0003f0c200 */
[----:B------:R-:W-:Y:S05]  /*1c70*/  @P0 BRA `(.L_x_19) ;  /* 0x0000000c006c0947 */ /* 0x000fea0003800000 */
[----:B------:R-:W-:-:S13]  /*1c80*/  FSETP.GTU.AND P0, PT, |R0|, 8, PT ;  /* 0x410000000000780b */ /* 0x000fda0003f0c200 */
[----:B------:R-:W-:Y:S05]  /*1c90*/  @P0 BRA `(.L_x_20) ;  /* 0x0000000000540947 */ /* 0x000fea0003800000 */
[----:B------:R-:W-:Y:S01]  /*1ca0*/  FADD R0, |R0|, -3.8317060470581054688 ;  /* 0xc0753aac00007421 */ /* 0x000fe20000000200 */
[----:B01----:R-:W-:Y:S02]  /*1cb0*/  IMAD.MOV.U32 R3, RZ, RZ, 0x29af3463 ;  /* 0x29af3463ff037424 */ /* 0x003fe400078e00ff */
[----:B------:R-:W-:Y:S01]  /*1cc0*/  FADD R2, |R2|, -7.01558685302734375 ;  /* 0xc0e07fb002027421 */ /* 0x000fe20000000200 */
[----:B------:R-:W-:-:S03]  /*1cd0*/  FADD R0, R0, 7.6850589891819254262e-08 ;  /* 0x33a5090f00007421 */ /* 0x000fc60000000000 */
[----:B------:R-:W-:Y:S01]  /*1ce0*/  FADD R2, R2, 1.8321172490232129348e-07 ;  /* 0x3444b8db02027421 */ /* 0x000fe20000000000 */
[----:B------:R-:W-:-:S04]  /*1cf0*/  FFMA R3, R0, R3, 9.2190859980745276658e-13 ;  /* 0x2b81bf4200037423 */ /* 0x000fc80000000003 */
[----:B------:R-:W-:-:S04]  /*1d00*/  FFMA R3, R0, R3, -2.5706882803011588123e-11 ;  /* 0xade21ec100037423 */ /* 0x000fc80000000003 */
[----:B------:R-:W-:-:S04]  /*1d10*/  FFMA R3, R0, R3, -2.0179057036440184447e-10 ;  /* 0xaf5ddeff00037423 */ /* 0x000fc80000000003 */
[----:B------:R-:W-:-:S04]  /*1d20*/  FFMA R3, R0, R3, 4.5125276848523299122e-09 ;  /* 0x319b0c9d00037423 */ /* 0x000fc80000000003 */
[----:B------:R-:W-:-:S04]  /*1d30*/  FFMA R3, R0, R3, 2.7016289649850477872e-08 ;  /* 0x32e8117300037423 */ /* 0x000fc80000000003 */
[----:B------:R-:W-:-:S04]  /*1d40*/  FFMA R3, R0, R3, -5.3477970141102559865e-07 ;  /* 0xb50f8dc800037423 */ /* 0x000fc80000000003 */
[----:B------:R-:W-:-:S04]  /*1d50*/  FFMA R3, R0, R3, -2.3602763121743919328e-06 ;  /* 0xb61e653d00037423 */ /* 0x000fc80000000003 */
[----:B------:R-:W-:-:S04]  /*1d60*/  FFMA R3, R0, R3, 4.1210809285985305905e-05 ;  /* 0x382cd9c500037423 */ /* 0x000fc80000000003 */
[----:B------:R-:W-:-:S04]  /*1d70*/  FFMA R3, R0, R3, 0.00011917029041796922684 ;  /* 0x38f9eb1000037423 */ /* 0x000fc80000000003 */
[----:B------:R-:W-:-:S04]  /*1d80*/  FFMA R3, R0, R3, -0.0018075588159263134003 ;  /* 0xbaeceb9c00037423 */ /* 0x000fc80000000003 */
[----:B------:R-:W-:-:S04]  /*1d90*/  FFMA R3, R0, R3, -0.0025548927951604127884 ;  /* 0xbb276ffd00037423 */ /* 0x000fc80000000003 */
[----:B------:R-:W-:-:S04]  /*1da0*/  FFMA R3, R0, R3, 0.033013891428709030151 ;  /* 0x3d07399300037423 */ /* 0x000fc80000000003 */
[----:B------:R-:W-:-:S04]  /*1db0*/  FMUL R3, R3, R2 ;  /* 0x0000000203037220 */ /* 0x000fc80000400000 */
[----:B------:R-:W-:-:S04]  /*1dc0*/  FMUL R3, R0, R3 ;  /* 0x0000000300037220 */ /* 0x000fc80000400000 */
[----:B------:R-:W-:Y:S01]  /*1dd0*/  FMUL R3, |R4|, R3 ;  /* 0x0000000304037220 */ /* 0x000fe20000400200 */
[----:B------:R-:W-:Y:S06]  /*1de0*/  BRA `(.L_x_21) ;  /* 0x00000008004c7947 */ /* 0x000fec0003800000 */
.L_x_20:
[----:B------:R-:W-:Y:S02]  /*1df0*/  FSETP.NEU.AND P0, PT, |R0|, +INF , PT ;  /* 0x7f8000000000780b */ /* 0x000fe40003f0d200 */
[----:B01----:R-:W-:-:S11]  /*1e00*/  MOV R3, RZ ;  /* 0x000000ff00037202 */ /* 0x003fd60000000f00 */
[----:B------:R-:W-:Y:S05]  /*1e10*/  @!P0 BRA `(.L_x_21) ;  /* 0x0000000800408947 */ /* 0x000fea0003800000 */
[----:B------:R-:W0:Y:S01]  /*1e20*/  MUFU.RCP R2, |R1| ;  /* 0x4000000100027308 */ /* 0x000e220000001000 */
[----:B------:R-:W-:Y:S02]  /*1e30*/  IMAD.MOV.U32 R0, RZ, RZ, 0x3fca3ba2 ;  /* 0x3fca3ba2ff007424 */ /* 0x000fe400078e00ff */
[----:B0-----:R-:W-:-:S04]  /*1e40*/  FMUL R9, R2, R2 ;  /* 0x0000000202097220 */ /* 0x001fc80000400000 */
[----:B------:R-:W-:-:S04]  /*1e50*/  FFMA R0, R9, -R0, 0.36148586869239807129 ;  /* 0x3eb914ad09007423 */ /* 0x000fc80000000800 */
[----:B------:R-:W-:-:S04]  /*1e60*/  FFMA R0, R9, R0, -0.16401261091232299805 ;  /* 0xbe27f2ec09007423 */ /* 0x000fc80000000000 */
[----:B------:R-:W-:-:S04]  /*1e70*/  FFMA R0, R9, R0, 0.37499991059303283691 ;  /* 0x3ebffffd09007423 */ /* 0x000fc80000000000 */
[----:B------:R-:W-:Y:S01]  /*1e80*/  FFMA R0, R2, R0, |R1| ;  /* 0x0000000002007223 */ /* 0x000fe20000000401 */
[----:B------:R-:W-:-:S03]  /*1e90*/  HFMA2 R2, -RZ, RZ, 2.25390625, -14.4296875 ;  /* 0x4082cb37ff027431 */ /* 0x000fc600000001ff */
[C---:B------:R-:W-:Y:S01]  /*1ea0*/  FMUL R3, R0.reuse, 0.63661974668502807617 ;  /* 0x3f22f98300037820 */ /* 0x040fe20000400000 */
[----:B------:R-:W-:-:S05]  /*1eb0*/  FSETP.GE.AND P0, PT, |R0|, 105615, PT ;  /* 0x47ce47800000780b */ /* 0x000fca0003f06200 */
[----:B------:R-:W0:Y:S01]  /*1ec0*/  F2I.NTZ R3, R3 ;  /* 0x0000000300037305 */ /* 0x000e220000203100 */
[----:B------:R-:W-:-:S04]  /*1ed0*/  FFMA R2, R9, -R2, 0.74987655878067016602 ;  /* 0x3f3ff7e909027423 */ /* 0x000fc80000000802 */
[----:B------:R-:W-:-:S04]  /*1ee0*/  FFMA R2, R9, R2, -0.19291564822196960449 ;  /* 0xbe458bae09027423 */ /* 0x000fc80000000002 */
[----:B------:R-:W-:-:S04]  /*1ef0*/  FFMA R2, R9, R2, 0.18749825656414031982 ;  /* 0x3e3fff8b09027423 */ /* 0x000fc80000000002 */
        /* <DEDUP_REMOVED lines=8> */
[----:B------:R-:W-:Y:S01]  /*1f80*/  @!P0 IMAD.MOV.U32 R3, RZ, RZ, RZ ;  /* 0x000000ffff038224 */ /* 0x000fe200078e00ff */
[----:B------:R-:W-:Y:S06]  /*1f90*/  @!P0 BRA `(.L_x_22) ;  /* 0x0000000400608947 */ /* 0x000fec0003800000 */
[----:B------:R-:W-:Y:S01]  /*1fa0*/  SHF.L.U32 R6, R0, 0x8, RZ ;  /* 0x0000000800067819 */ /* 0x000fe200000006ff */
[----:B------:R-:W-:Y:S01]  /*1fb0*/  IMAD.MOV.U32 R3, RZ, RZ, RZ ;  /* 0x000000ffff037224 */ /* 0x000fe200078e00ff */
[----:B------:R-:W-:Y:S01]  /*1fc0*/  CS2R R16, SRZ ;  /* 0x0000000000107805 */ /* 0x000fe2000001ff00 */
[----:B------:R-:W0:Y:S01]  /*1fd0*/  LDCU.64 UR8, c[0x4][URZ] ;  /* 0x01000000ff0877ac */ /* 0x000e220008000a00 */
[----:B------:R-:W-:Y:S01]  /*1fe0*/  LOP3.LUT R15, R6, 0x80000000, RZ, 0xfc, !PT ;  /* 0x80000000060f7812 */ /* 0x000fe200078efcff */
[----:B------:R-:W-:-:S06]  /*1ff0*/  UMOV UR4, URZ ;  /* 0x000000ff00047c82 */ /* 0x000fcc0008000000 */
.L_x_23:
[----:B0-----:R-:W-:Y:S01]  /*2000*/  MOV R8, UR8 ;  /* 0x0000000800087c02 */ /* 0x001fe20008000f00 */
[----:B------:R-:W-:-:S05]  /*2010*/  IMAD.U32 R9, RZ, RZ, UR9 ;  /* 0x00000009ff097e24 */ /* 0x000fca000f8e00ff */
        /* <DEDUP_REMOVED lines=10> */
[C---:B------:R-:W-:Y:S01]  /*20c0*/  ISETP.EQ.AND P5, PT, R16.reuse, 0x14, PT ;  /* 0x000000141000780c */ /* 0x040fe20003fa2270 */
[----:B------:R-:W-:Y:S02]  /*20d0*/  VIADD R16, R16, 0x4 ;  /* 0x0000000410107836 */ /* 0x000fe40000000000 */
[----:B--2---:R-:W-:-:S03]  /*20e0*/  IMAD.WIDE.U32 R6, R6, R15, RZ ;  /* 0x0000000f06067225 */ /* 0x004fc600078e00ff */
[----:B------:R-:W-:-:S04]  /*20f0*/  IADD3 R6, P6, PT, R6, R3, RZ ;  /* 0x0000000306067210 */ /* 0x000fc80007fde0ff */
[----:B------:R-:W-:Y:S01]  /*2100*/  IADD3.X R3, PT, PT, R7, R17, RZ, P6, !PT ;  /* 0x0000001107037210 */ /* 0x000fe200037fe4ff */
[--C-:B------:R-:W-:Y:S01]  /*2110*/  @P0 IMAD.MOV.U32 R5, RZ, RZ, R6.reuse ;  /* 0x000000ffff050224 */ /* 0x100fe200078e0006 */
[-C--:B------:R-:W-:Y:S01]  /*2120*/  @P1 MOV R10, R6.reuse ;  /* 0x00000006000a1202 */ /* 0x080fe20000000f00 */
[----:B------:R-:W-:Y:S01]  /*2130*/  @P3 IMAD.MOV.U32 R12, RZ, RZ, R6 ;  /* 0x000000ffff0c3224 */ /* 0x000fe200078e0006 */
[-C--:B------:R-:W-:Y:S02]  /*2140*/  @P2 MOV R11, R6.reuse ;  /* 0x00000006000b2202 */ /* 0x080fe40000000f00 */
[-C--:B------:R-:W-:Y:S02]  /*2150*/  @P4 MOV R13, R6.reuse ;  /* 0x00000006000d4202 */ /* 0x080fe40000000f00 */
[----:B------:R-:W-:Y:S01]  /*2160*/  @P5 MOV R14, R6 ;  /* 0x00000006000e5202 */ /* 0x000fe20000000f00 */
[----:B------:R-:W-:Y:S06]  /*2170*/  BRA.U UP0, `(.L_x_23) ;  /* 0xfffffffd00a07547 */ /* 0x000fec000b83ffff */
[----:B------:R-:W-:-:S04]  /*2180*/  SHF.R.U32.HI R6, RZ, 0x17, R0 ;  /* 0x00000017ff067819 */ /* 0x000fc80000011600 */
[C---:B------:R-:W-:Y:S02]  /*2190*/  LOP3.LUT R7, R6.reuse, 0xe0, RZ, 0xc0, !PT ;  /* 0x000000e006077812 */ /* 0x040fe400078ec0ff */
[----:B------:R-:W-:Y:S02]  /*21a0*/  LOP3.LUT P6, RZ, R6, 0x1f, RZ, 0xc0, !PT ;  /* 0x0000001f06ff7812 */ /* 0x000fe400078cc0ff */
[----:B------:R-:W-:-:S04]  /*21b0*/  IADD3 R7, PT, PT, R7, -0x80, RZ ;  /* 0xffffff8007077810 */ /* 0x000fc80007ffe0ff */
        /* <DEDUP_REMOVED lines=9> */
[C---:B------:R-:W-:Y:S02]  /*2250*/  ISETP.EQ.AND P3, PT, R9.reuse, -0x4, PT ;  /* 0xfffffffc0900780c */ /* 0x040fe40003f62270 */
[----:B------:R-:W-:Y:S01]  /*2260*/  @P4 MOV R8, R5 ;  /* 0x0000000500084202 */ /* 0x000fe20000000f00 */
[----:B------:R-:W-:Y:S01]  /*2270*/  @P2 IMAD.MOV.U32 R8, RZ, RZ, R10 ;  /* 0x000000ffff082224 */ /* 0x000fe200078e000a */
[----:B------:R-:W-:Y:S02]  /*2280*/  @P4 MOV R7, R10 ;  /* 0x0000000a00074202 */ /* 0x000fe40000000f00 */
[----:B------:R-:W-:Y:S02]  /*2290*/  ISETP.EQ.AND P4, PT, R9, 0x4, PT ;  /* 0x000000040900780c */ /* 0x000fe40003f82270 */
[----:B------:R-:W-:Y:S01]  /*22a0*/  @P2 MOV R7, R11 ;  /* 0x0000000b00072202 */ /* 0x000fe20000000f00 */
[----:B------:R-:W-:Y:S01]  /*22b0*/  @P1 IMAD.MOV.U32 R7, RZ, RZ, R12 ;  /* 0x000000ffff071224 */ /* 0x000fe200078e000c */
[----:B------:R-:W-:-:S02]  /*22c0*/  @P0 MOV R7, R13 ;  /* 0x0000000d00070202 */ /* 0x000fc40000000f00 */
[----:B------:R-:W-:Y:S02]  /*22d0*/  @P1 MOV R8, R11 ;  /* 0x0000000b00081202 */ /* 0x000fe40000000f00 */
[----:B------:R-:W-:Y:S01]  /*22e0*/  @P3 MOV R7, R14 ;  /* 0x0000000e00073202 */ /* 0x000fe20000000f00 */
[----:B------:R-:W-:Y:S01]  /*22f0*/  @P5 IMAD.MOV.U32 R7, RZ, RZ, R3 ;  /* 0x000000ffff075224 */ /* 0x000fe200078e0003 */
[----:B------:R-:W-:Y:S01]  /*2300*/  @P0 MOV R8, R12 ;  /* 0x0000000c00080202 */ /* 0x000fe20000000f00 */
[----:B------:R-:W-:Y:S01]  /*2310*/  @P3 IMAD.MOV.U32 R8, RZ, RZ, R13 ;  /* 0x000000ffff083224 */ /* 0x000fe200078e000d */
[----:B------:R-:W-:Y:S02]  /*2320*/  @P5 MOV R8, R14 ;  /* 0x0000000e00085202 */ /* 0x000fe40000000f00 */
[----:B------:R-:W-:Y:S02]  /*2330*/  @P4 MOV R8, R3 ;  /* 0x0000000300084202 */ /* 0x000fe40000000f00 */
[----:B------:R-:W-:Y:S01]  /*2340*/  MOV R15, R7 ;  /* 0x00000007000f7202 */ /* 0x000fe20000000f00 */
[----:B------:R-:W-:Y:S06]  /*2350*/  @!P6 BRA `(.L_x_24) ;  /* 0x000000000028e947 */ /* 0x000fec0003800000 */
[----:B------:R-:W-:Y:S01]  /*2360*/  @P1 IMAD.MOV.U32 R5, RZ, RZ, R10 ;  /* 0x000000ffff051224 */ /* 0x000fe200078e000a */
[----:B------:R-:W-:Y:S02]  /*2370*/  @P0 MOV R5, R11 ;  /* 0x0000000b00050202 */ /* 0x000fe40000000f00 */
[----:B------:R-:W-:Y:S02]  /*2380*/  ISETP.EQ.AND P0, PT, R9, 0x8, PT ;  /* 0x000000080900780c */ /* 0x000fe40003f02270 */
[----:B------:R-:W-:Y:S01]  /*2390*/  @P3 MOV R5, R12 ;  /* 0x0000000c00053202 */ /* 0x000fe20000000f00 */
[----:B------:R-:W-:Y:S01]  /*23a0*/  @P5 IMAD.MOV.U32 R5, RZ, RZ, R13 ;  /* 0x000000ffff055224 */ /* 0x000fe200078e000d */
[----:B------:R-:W-:Y:S02]  /*23b0*/  @P4 MOV R5, R14 ;  /* 0x0000000e00054202 */ /* 0x000fe40000000f00 */
[----:B------:R-:W-:-:S04]  /*23c0*/  LOP3.LUT R6, R6, 0x1f, RZ, 0xc0, !PT ;  /* 0x0000001f06067812 */ /* 0x000fc800078ec0ff */
[----:B------:R-:W-:-:S03]  /*23d0*/  SHF.L.W.U32.HI R15, R8, R6, R15 ;  /* 0x00000006080f7219 */ /* 0x000fc60000010e0f */
[----:B------:R-:W-:-:S04]  /*23e0*/  @P0 MOV R5, R3 ;  /* 0x0000000300050202 */ /* 0x000fc80000000f00 */
[----:B------:R-:W-:-:S07]  /*23f0*/  SHF.L.W.U32.HI R8, R5, R6, R8 ;  /* 0x0000000605087219 */ /* 0x000fce0000010e08 */
.L_x_24:
        /* <DEDUP_REMOVED lines=9> */
[----:B------:R-:W0:Y:S01]  /*2490*/  I2F.F64.S64 R6, R8 ;  /* 0x0000000800067312 */ /* 0x000e220000301c00 */
[C---:B------:R-:W-:Y:S02]  /*24a0*/  LOP3.LUT R0, R5.reuse, R0, RZ, 0x3c, !PT ;  /* 0x0000000005007212 */ /* 0x040fe400078e3cff */
[----:B------:R-:W-:Y:S02]  /*24b0*/  LEA.HI R3, R5, R3, RZ, 0x1 ;  /* 0x0000000305037211 */ /* 0x000fe400078f08ff */
[----:B------:R-:W-:Y:S02]  /*24c0*/  ISETP.GE.AND P1, PT, R0, RZ, PT ;  /* 0x000000ff0000720c */ /* 0x000fe40003f26270 */
[----:B------:R-:W-:-:S04]  /*24d0*/  IADD3 R0, PT, PT, -R3, RZ, RZ ;  /* 0x000000ff03007210 */ /* 0x000fc80007ffe1ff */
[----:B------:R-:W-:Y:S01]  /*24e0*/  @!P0 MOV R3, R0 ;  /* 0x0000000000038202 */ /* 0x000fe20000000f00 */
[----:B0-----:R-:W-:-:S10]  /*24f0*/  DMUL R6, R6, UR4 ;  /* 0x0000000406067c28 */ /* 0x001fd40008000000 */
[----:B------:R-:W0:Y:S02]  /*2500*/  F2F.F32.F64 R6, R6 ;  /* 0x0000000600067310 */ /* 0x000e240000301000 */
[----:B0-----:R-:W-:-:S07]  /*2510*/  FSEL R8, -R6, R6, !P1 ;  /* 0x0000000606087208 */ /* 0x001fce0004800100 */
.L_x_22:
[----:B------:R-:W-:Y:S01]  /*2520*/  LOP3.LUT R3, R3, 0x3, RZ, 0xc0, !PT ;  /* 0x0000000303037812 */ /* 0x000fe200078ec0ff */
[----:B------:R-:W-:Y:S01]  /*2530*/  IMAD.MOV.U32 R0, RZ, RZ, 0x3fc90fdb ;  /* 0x3fc90fdbff007424 */ /* 0x000fe200078e00ff */
[----:B------:R-:W-:Y:S01]  /*2540*/  MOV R7, 0x3c0885e4 ;  /* 0x3c0885e400077802 */ /* 0x000fe20000000f00 */
[----:B------:R-:W0:Y:S01]  /*2550*/  MUFU.RSQ R9, |R9| ;  /* 0x4000000900097308 */ /* 0x000e220000001400 */
[----:B------:R-:W-:-:S05]  /*2560*/  I2FP.F32.U32 R3, R3 ;  /* 0x0000000300037245 */ /* 0x000fca0000201000 */
[----:B------:R-:W-:-:S04]  /*2570*/  FFMA R3, R3, R0, -2.3561944961547851562 ;  /* 0xc016cbe403037423 */ /* 0x000fc80000000000 */
[----:B------:R-:W-:Y:S01]  /*2580*/  FADD R3, R3, R8 ;  /* 0x0000000803037221 */ /* 0x000fe20000000000 */
[----:B------:R-:W-:-:S03]  /*2590*/  MOV R8, 0x37cbac00 ;  /* 0x37cbac0000087802 */ /* 0x000fc60000000f00 */
[----:B------:R-:W-:Y:S01]  /*25a0*/  FMUL R0, R3, 0.63661974668502807617 ;  /* 0x3f22f98303007820 */ /* 0x000fe20000400000 */
[----:B0-----:R-:W-:-:S05]  /*25b0*/  FMUL R9, R9, 0.79788458347320556641 ;  /* 0x3f4c422a09097820 */ /* 0x001fca0000400000 */
[----:B------:R-:W0:Y:S01]  /*25c0*/  F2I.NTZ R0, R0 ;  /* 0x0000000000007305 */ /* 0x000e220000203100 */
[----:B------:R-:W-:Y:S01]  /*25d0*/  FMUL R9, R2, R9 ;  /* 0x0000000902097220 */ /* 0x000fe20000400000 */
[----:B0-----:R-:W-:-:S05]  /*25e0*/  I2FP.F32.S32 R6, R0 ;  /* 0x0000000000067245 */ /* 0x001fca0000201400 */
[----:B------:R-:W-:-:S04]  /*25f0*/  FFMA R3, R6, -1.5707962512969970703, R3 ;  /* 0xbfc90fda06037823 */ /* 0x000fc80000000003 */
[----:B------:R-:W-:Y:S01]  /*2600*/  FFMA R3, R6, -7.5497894158615963534e-08, R3 ;  /* 0xb3a2216806037823 */ /* 0x000fe20000000003 */
[C---:B------:R-:W-:Y:S01]  /*2610*/  LOP3.LUT R6, R0.reuse, 0x1, RZ, 0xc0, !PT ;  /* 0x0000000100067812 */ /* 0x040fe200078ec0ff */
[----:B------:R-:W-:Y:S02]  /*2620*/  VIADD R0, R0, 0x1 ;  /* 0x0000000100007836 */ /* 0x000fe40000000000 */
[----:B------:R-:W-:Y:S01]  /*2630*/  FMUL R5, R3, R3 ;  /* 0x0000000303057220 */ /* 0x000fe20000400000 */
[----:B------:R-:W-:Y:S02]  /*2640*/  ISETP.NE.U32.AND P0, PT, R6, 0x1, PT ;  /* 0x000000010600780c */ /* 0x000fe40003f05070 */
[----:B------:R-:W-:Y:S01]  /*2650*/  LOP3.LUT P1, RZ, R0, 0x2, RZ, 0xc0, !PT ;  /* 0x0000000200ff7812 */ /* 0x000fe2000782c0ff */
[----:B------:R-:W-:Y:S01]  /*2660*/  FFMA R6, R5, R8, -0.0013887860113754868507 ;  /* 0xbab607ed05067423 */ /* 0x000fe20000000008 */
[----:B------:R-:W-:Y:S02]  /*2670*/  FSEL R8, R7, 0.041666727513074874878, !P0 ;  /* 0x3d2aaabb07087808 */ /* 0x000fe40004000000 */
[----:B------:R-:W-:-:S02]  /*2680*/  MOV R7, 0x3e2aaaa8 ;  /* 0x3e2aaaa800077802 */ /* 0x000fc40000000f00 */
[----:B------:R-:W-:Y:S02]  /*2690*/  FSEL R6, R6, -0.00019574658654164522886, P0 ;  /* 0xb94d415306067808 */ /* 0x000fe40000000000 */
[----:B------:R-:W-:Y:S02]  /*26a0*/  FSEL R7, -R7, -0.4999999701976776123, !P0 ;  /* 0xbeffffff07077808 */ /* 0x000fe40004000100 */
[----:B------:R-:W-:Y:S01]  /*26b0*/  FSEL R0, R3, 1, !P0 ;  /* 0x3f80000003007808 */ /* 0x000fe20004000000 */
[----:B------:R-:W-:-:S04]  /*26c0*/  FFMA R6, R5, R6, R8 ;  /* 0x0000000605067223 */ /* 0x000fc80000000008 */
[C---:B------:R-:W-:Y:S01]  /*26d0*/  FFMA R6, R5.reuse, R6, R7 ;  /* 0x0000000605067223 */ /* 0x040fe20000000007 */
[----:B------:R-:W-:-:S04]  /*26e0*/  FFMA R5, R5, R0, RZ ;  /* 0x0000000005057223 */ /* 0x000fc800000000ff */
[----:B------:R-:W-:-:S04]  /*26f0*/  FFMA R0, R5, R6, R0 ;  /* 0x0000000605007223 */ /* 0x000fc80000000000 */
[----:B------:R-:W-:-:S04]  /*2700*/  @P1 FADD R0, RZ, -R0 ;  /* 0x80000000ff001221 */ /* 0x000fc80000000000 */
[----:B------:R-:W-:-:S07]  /*2710*/  FMUL R3, R0, R9 ;  /* 0x0000000900037220 */ /* 0x000fce0000400000 */
.L_x_21:
[----:B------:R-:W-:Y:S01]  /*2720*/  IADD3 R0, PT, PT, R4, -0x3f2aaaab, RZ ;  /* 0xc0d5555504007810 */ /* 0x000fe20007ffe0ff */
[----:B------:R-:W-:Y:S01]  /*2730*/  HFMA2 R7, -RZ, RZ, 1.5048828125, 33.21875 ;  /* 0x3e055027ff077431 */ /* 0x000fe200000001ff */
[----:B------:R-:W0:Y:S01]  /*2740*/  MUFU.RCP R2, |R1| ;  /* 0x4000000100027308 */ /* 0x000e220000001000 */
[----:B------:R-:W-:Y:S01]  /*2750*/  UMOV UR4, 0x3f800000 ;  /* 0x3f80000000047882 */ /* 0x000fe20000000000 */
[----:B------:R-:W-:Y:S01]  /*2760*/  LOP3.LUT R5, R0, 0xff800000, RZ, 0xc0, !PT ;  /* 0xff80000000057812 */ /* 0x000fe200078ec0ff */
[----:B------:R-:W-:Y:S01]  /*2770*/  IMAD.MOV.U32 R8, RZ, RZ, 0x7f800000 ;  /* 0x7f800000ff087424 */ /* 0x000fe200078e00ff */
[----:B------:R-:W-:Y:S02]  /*2780*/  MOV R10, UR4 ;  /* 0x00000004000a7c02 */ /* 0x000fe40008000f00 */
[C---:B------:R-:W-:Y:S01]  /*2790*/  ISETP.GT.U32.AND P0, PT, R4.reuse, 0x7f7fffff, PT ;  /* 0x7f7fffff0400780c */ /* 0x040fe20003f04070 */
[----:B------:R-:W-:Y:S01]  /*27a0*/  IMAD.IADD R0, R4, 0x1, -R5 ;  /* 0x0000000104007824 */ /* 0x000fe200078e0a05 */
[----:B------:R-:W1:Y:S01]  /*27b0*/  FCHK P1, -R10, |R1| ;  /* 0x400000010a007302 */ /* 0x000e620000020100 */
[----:B------:R-:W-:-:S02]  /*27c0*/  FSETP.GEU.AND P2, PT, |R1|, 1.000000003171076851e-30, PT ;  /* 0x0da242600100780b */ /* 0x000fc40003f4e200 */
[----:B------:R-:W-:Y:S01]  /*27d0*/  FADD R6, R0, -1 ;  /* 0xbf80000000067421 */ /* 0x000fe20000000000 */
[----:B------:R-:W-:-:S03]  /*27e0*/  I2FP.F32.S32 R0, R5 ;  /* 0x0000000500007245 */ /* 0x000fc60000201400 */
[----:B------:R-:W-:Y:S01]  /*27f0*/  FFMA R7, R6, -R7, 0.14084610342979431152 ;  /* 0x3e1039f606077423 */ /* 0x000fe20000000807 */
[----:B0-----:R-:W-:Y:S01]  /*2800*/  FFMA R9, -|R1|, R2, 1 ;  /* 0x3f80000001097423 */ /* 0x001fe20000000302 */
[----:B------:R-:W-:Y:S02]  /*2810*/  FFMA R0, R0, 1.1920928955078125e-07, RZ ;  /* 0x3400000000007823 */ /* 0x000fe400000000ff */
[----:B------:R-:W-:Y:S01]  /*2820*/  FFMA R7, R6, R7, -0.12148627638816833496 ;  /* 0xbdf8cdcc06077423 */ /* 0x000fe20000000007 */
[----:B------:R-:W-:-:S03]  /*2830*/  FFMA R2, R2, R9, R2 ;  /* 0x0000000902027223 */ /* 0x000fc60000000002 */
[----:B------:R-:W-:Y:S01]  /*2840*/  FFMA R7, R6, R7, 0.13980610668659210205 ;  /* 0x3e0f295506077423 */ /* 0x000fe20000000007 */
[----:B------:R-:W-:-:S03]  /*2850*/  FFMA R9, R2, -1, RZ ;  /* 0xbf80000002097823 */ /* 0x000fc600000000ff */
[----:B------:R-:W-:-:S04]  /*2860*/  FFMA R7, R6, R7, -0.16684235632419586182 ;  /* 0xbe2ad8b906077423 */ /* 0x000fc80000000007 */
[----:B------:R-:W-:-:S04]  /*2870*/  FFMA R7, R6, R7, 0.20012299716472625732 ;  /* 0x3e4ced0b06077423 */ /* 0x000fc80000000007 */
[----:B------:R-:W-:-:S04]  /*2880*/  FFMA R7, R6, R7, -0.24999669194221496582 ;  /* 0xbe7fff2206077423 */ /* 0x000fc80000000007 */
[----:B------:R-:W-:-:S04]  /*2890*/  FFMA R7, R6, R7, 0.33333182334899902344 ;  /* 0x3eaaaa7806077423 */ /* 0x000fc80000000007 */
[----:B------:R-:W-:-:S04]  /*28a0*/  FFMA R7, R6, R7, -0.5 ;  /* 0xbf00000006077423 */ /* 0x000fc80000000007 */
[----:B------:R-:W-:-:S04]  /*28b0*/  FMUL R7, R6, R7 ;  /* 0x0000000706077220 */ /* 0x000fc80000400000 */
[----:B------:R-:W-:Y:S01]  /*28c0*/  FFMA R7, R6, R7, R6 ;  /* 0x0000000706077223 */ /* 0x000fe20000000006 */
[C---:B------:R-:W-:Y:S01]  /*28d0*/  FFMA R6, -|R4|.reuse, R9, -1 ;  /* 0xbf80000004067423 */ /* 0x040fe20000000309 */
[----:B------:R-:W-:Y:S02]  /*28e0*/  FMUL R4, R4, R4 ;  /* 0x0000000404047220 */ /* 0x000fe40000400000 */
[----:B------:R-:W-:Y:S01]  /*28f0*/  FFMA R5, R0, 0.69314718246459960938, R7 ;  /* 0x3f31721800057823 */ /* 0x000fe20000000007 */
[----:B------:R-:W-:Y:S01]  /*2900*/  FFMA R9, R2, R6, R9 ;  /* 0x0000000602097223 */ /* 0x000fe20000000009 */
[----:B------:R-:W-:Y:S01]  /*2910*/  @P0 FFMA R5, |R1|, R8, +INF ;  /* 0x7f80000001050423 */ /* 0x000fe20000000208 */
[----:B------:R-:W-:Y:S01]  /*2920*/  FSEL R2, |R3|, R3, !P2 ;  /* 0x0000000303027208 */ /* 0x000fe20005000200 */
[----:B-1----:R-:W-:Y:S06]  /*2930*/  @!P1 BRA `(.L_x_25) ;  /* 0x0000000000149947 */ /* 0x002fec0003800000 */
[----:B------:R-:W-:Y:S01]  /*2940*/  FADD R3, |R3|, -RZ ;  /* 0x800000ff03037221 */ /* 0x000fe20000000200 */
[----:B------:R-:W-:Y:S02]  /*2950*/  MOV R0, 0xbf800000 ;  /* 0xbf80000000007802 */ /* 0x000fe40000000f00 */
[----:B------:R-:W-:-:S07]  /*2960*/  MOV R6, 0x2980 ;  /* 0x0000298000067802 */ /* 0x000fce0000000f00 */
[----:B------:R-:W-:Y:S05]  /*2970*/  CALL.REL.NOINC `($__internal_0_$__cuda_sm3x_div_rn_noftz_f32_slowpath) ;  /* 0x0000000c00407944 */ /* 0x000fea0003c00000 */
[----:B------:R-:W-:-:S07]  /*2980*/  MOV R9, R0 ;  /* 0x0000000000097202 */ /* 0x000fce0000000f00 */
.L_x_25:
[----:B------:R-:W-:Y:S02]  /*2990*/  IMAD.MOV.U32 R3, RZ, RZ, 0x321462cc ;  /* 0x321462ccff037424 */ /* 0x000fe400078e00ff */
[----:B------:R-:W-:Y:S02]  /*29a0*/  FFMA R2, R2, R5, R9 ;  /* 0x0000000502027223 */ /* 0x000fe40000000009 */
[----:B------:R-:W-:Y:S02]  /*29b0*/  FFMA R3, R4, R3, -9.9208705250930506736e-07 ;  /* 0xb58527da04037423 */ /* 0x000fe40000000003 */
[----:B------:R-:W-:Y:S02]  /*29c0*/  FMUL R2, R2, 0.63661974668502807617 ;  /* 0x3f22f98302027820 */ /* 0x000fe40000400000 */
[----:B------:R-:W-:-:S04]  /*29d0*/  FFMA R3, R4, R3, 7.1642141847405582666e-05 ;  /* 0x38963e9504037423 */ /* 0x000fc80000000003 */
[----:B------:R-:W-:-:S04]  /*29e0*/  FFMA R3, R4, R3, -0.0029553051572293043137 ;  /* 0xbb41adcb04037423 */ /* 0x000fc80000000003 */
[----:B------:R-:W-:-:S04]  /*29f0*/  FFMA R3, R4, R3, 0.054348688572645187378 ;  /* 0x3d5e9cbb04037423 */ /* 0x000fc80000000003 */
[----:B------:R-:W-:-:S04]  /*2a00*/  FFMA R3, R4, R3, -0.19605709612369537354 ;  /* 0xbe48c33104037423 */ /* 0x000fc80000000003 */
[----:B------:R-:W-:Y:S01]  /*2a10*/  FFMA R0, |R1|, R3, R2 ;  /* 0x0000000301007223 */ /* 0x000fe20000000202 */
[----:B------:R-:W-:Y:S06]  /*2a20*/  BRA `(.L_x_18) ;  /* 0x0000000c00087947 */ /* 0x000fec0003800000 */
.L_x_19:
[----:B------:R-:W-:-:S13]  /*2a30*/  FSETP.GTU.AND P0, PT, |R0|, 3.8134112358093261719, PT ;  /* 0x40740eee0000780b */ /* 0x000fda0003f0c200 */
[----:B------:R-:W-:Y:S05]  /*2a40*/  @P0 BRA `(.L_x_26) ;  /* 0x0000000000380947 */ /* 0x000fea0003800000 */
[----:B01----:R-:W-:Y:S02]  /*2a50*/  HFMA2 R3, -RZ, RZ, 0.470947265625, -846.5 ;  /* 0x3789e29dff037431 */ /* 0x003fe400000001ff */
[----:B------:R-:W-:-:S04]  /*2a60*/  FADD R0, |R0|, -2.1971414089202880859 ;  /* 0xc00c9df700007421 */ /* 0x000fc80000000200 */
[----:B------:R-:W-:-:S04]  /*2a70*/  FADD R0, R0, 8.2889272334796260111e-08 ;  /* 0x33b200dc00007421 */ /* 0x000fc80000000000 */
[----:B------:R-:W-:-:S04]  /*2a80*/  FFMA R3, R0, -R3, 0.00012807000894099473953 ;  /* 0x39064a8800037423 */ /* 0x000fc80000000803 */
[----:B------:R-:W-:-:S04]  /*2a90*/  FFMA R3, R0, R3, -0.00045903809950686991215 ;  /* 0xb9f0ab0d00037423 */ /* 0x000fc80000000003 */
[----:B------:R-:W-:-:S04]  /*2aa0*/  FFMA R3, R0, R3, 0.0010938944760710000992 ;  /* 0x3a8f610200037423 */ /* 0x000fc80000000003 */
[----:B------:R-:W-:-:S04]  /*2ab0*/  FFMA R3, R0, R3, -0.002631203504279255867 ;  /* 0xbb2c704500037423 */ /* 0x000fc80000000003 */
[----:B------:R-:W-:-:S04]  /*2ac0*/  FFMA R3, R0, R3, 0.0074269729666411876678 ;  /* 0x3bf35df700037423 */ /* 0x000fc80000000003 */
[----:B------:R-:W-:-:S04]  /*2ad0*/  FFMA R3, R0, R3, -0.0047923903912305831909 ;  /* 0xbb9d097c00037423 */ /* 0x000fc80000000003 */
[----:B------:R-:W-:-:S04]  /*2ae0*/  FFMA R3, R0, R3, -0.032858408987522125244 ;  /* 0xbd06968a00037423 */ /* 0x000fc80000000003 */
[----:B------:R-:W-:-:S04]  /*2af0*/  FFMA R3, R0, R3, -0.11851476877927780151 ;  /* 0xbdf2b7df00037423 */ /* 0x000fc80000000003 */
[----:B------:R-:W-:-:S04]  /*2b00*/  FFMA R3, R0, R3, 0.52078640460968017578 ;  /* 0x3f05524200037423 */ /* 0x000fc80000000003 */
[----:B------:R-:W-:Y:S01]  /*2b10*/  FMUL R0, R0, R3 ;  /* 0x0000000300007220 */ /* 0x000fe20000400000 */
[----:B------:R-:W-:Y:S06]  /*2b20*/  BRA `(.L_x_18) ;  /* 0x0000000800c87947 */ /* 0x000fec0003800000 */
.L_x_26:
[----:B------:R-:W-:-:S13]  /*2b30*/  FSETP.GTU.AND P0, PT, |R0|, 7.0128436088562011719, PT ;  /* 0x40e069370000780b */ /* 0x000fda0003f0c200 */
[----:B------:R-:W-:Y:S05]  /*2b40*/  @P0 BRA `(.L_x_27) ;  /* 0x0000000000380947 */ /* 0x000fea0003800000 */
[----:B------:R-:W-:Y:S01]  /*2b50*/  FADD R0, |R0|, -5.4296808242797851562 ;  /* 0xc0adbff200007421 */ /* 0x000fe20000000200 */
[----:B01----:R-:W-:-:S03]  /*2b60*/  MOV R3, 0x32be57d0 ;  /* 0x32be57d000037802 */ /* 0x003fc60000000f00 */
[----:B------:R-:W-:-:S04]  /*2b70*/  FADD R0, R0, -2.1651435133662744192e-07 ;  /* 0xb4687b0300007421 */ /* 0x000fc80000000000 */
[----:B------:R-:W-:-:S04]  /*2b80*/  FFMA R3, R0, R3, -5.0902724524348741397e-07 ;  /* 0xb508a41600037423 */ /* 0x000fc80000000003 */
[----:B------:R-:W-:-:S04]  /*2b90*/  FFMA R3, R0, R3, -2.8541589927044697106e-06 ;  /* 0xb63f8a1400037423 */ /* 0x000fc80000000003 */
[----:B------:R-:W-:-:S04]  /*2ba0*/  FFMA R3, R0, R3, 4.6370558266062289476e-05 ;  /* 0x38427e0200037423 */ /* 0x000fc80000000003 */
[----:B------:R-:W-:-:S04]  /*2bb0*/  FFMA R3, R0, R3, 0.0001466092071495950222 ;  /* 0x3919bb1c00037423 */ /* 0x000fc80000000003 */
[----:B------:R-:W-:-:S04]  /*2bc0*/  FFMA R3, R0, R3, -0.0021659128833562135696 ;  /* 0xbb0df1fd00037423 */ /* 0x000fc80000000003 */
[----:B------:R-:W-:-:S04]  /*2bd0*/  FFMA R3, R0, R3, -0.0041601103730499744415 ;  /* 0xbb88518900037423 */ /* 0x000fc80000000003 */
[----:B------:R-:W-:-:S04]  /*2be0*/  FFMA R3, R0, R3, 0.050947908312082290649 ;  /* 0x3d50aec100037423 */ /* 0x000fc80000000003 */
[----:B------:R-:W-:-:S04]  /*2bf0*/  FFMA R3, R0, R3, 0.031338676810264587402 ;  /* 0x3d005cfc00037423 */ /* 0x000fc80000000003 */
[----:B------:R-:W-:-:S04]  /*2c00*/  FFMA R3, R0, R3, -0.3403180539608001709 ;  /* 0xbeae3e2b00037423 */ /* 0x000fc80000000003 */
[----:B------:R-:W-:Y:S01]  /*2c10*/  FMUL R0, R0, R3 ;  /* 0x0000000300007220 */ /* 0x000fe20000400000 */
[----:B------:R-:W-:Y:S06]  /*2c20*/  BRA `(.L_x_18) ;  /* 0x0000000800887947 */ /* 0x000fec0003800000 */
.L_x_27:
[----:B------:R-:W-:-:S13]  /*2c30*/  FSETP.GTU.AND P0, PT, |R0|, 10.172579765319824219, PT ;  /* 0x4122c2e30000780b */ /* 0x000fda0003f0c200 */
[----:B------:R-:W-:Y:S05]  /*2c40*/  @P0 BRA `(.L_x_28) ;  /* 0x0000000000340947 */ /* 0x000fea0003800000 */
[----:B------:R-:W-:Y:S01]  /*2c50*/  FADD R0, |R0|, -8.5960054397583007812 ;  /* 0xc109893d00007421 */ /* 0x000fe20000000200 */
[----:B01----:R-:W-:-:S03]  /*2c60*/  IMAD.MOV.U32 R3, RZ, RZ, 0x350cf383 ;  /* 0x350cf383ff037424 */ /* 0x003fc600078e00ff */
[----:B------:R-:W-:-:S04]  /*2c70*/  FADD R0, R0, -4.2857286075559386518e-07 ;  /* 0xb4e6169b00007421 */ /* 0x000fc80000000000 */
[----:B------:R-:W-:-:S04]  /*2c80*/  FFMA R3, R0, R3, 1.9455433175608050078e-06 ;  /* 0x3602902e00037423 */ /* 0x000fc80000000003 */
[----:B------:R-:W-:-:S04]  /*2c90*/  FFMA R3, R0, R3, -4.3719486711779609323e-05 ;  /* 0xb8375f7100037423 */ /* 0x000fc80000000003 */
[----:B------:R-:W-:-:S04]  /*2ca0*/  FFMA R3, R0, R3, -0.00010394054697826504707 ;  /* 0xb8d9faa800037423 */ /* 0x000fc80000000003 */
[----:B------:R-:W-:-:S04]  /*2cb0*/  FFMA R3, R0, R3, 0.0020113945938646793365 ;  /* 0x3b03d19a00037423 */ /* 0x000fc80000000003 */
[----:B------:R-:W-:-:S04]  /*2cc0*/  FFMA R3, R0, R3, 0.0024177685845643281937 ;  /* 0x3b1e736d00037423 */ /* 0x000fc80000000003 */
[----:B------:R-:W-:-:S04]  /*2cd0*/  FFMA R3, R0, R3, -0.043406385928392410278 ;  /* 0xbd31cae500037423 */ /* 0x000fc80000000003 */
[----:B------:R-:W-:-:S04]  /*2ce0*/  FFMA R3, R0, R3, -0.015789847820997238159 ;  /* 0xbc8159b600037423 */ /* 0x000fc80000000003 */
[----:B------:R-:W-:-:S04]  /*2cf0*/  FFMA R3, R0, R3, 0.27145987749099731445 ;  /* 0x3e8afcca00037423 */ /* 0x000fc80000000003 */
[----:B------:R-:W-:Y:S01]  /*2d00*/  FMUL R0, R0, R3 ;  /* 0x0000000300007220 */ /* 0x000fe20000400000 */
[----:B------:R-:W-:Y:S06]  /*2d10*/  BRA `(.L_x_18) ;  /* 0x00000008004c7947 */ /* 0x000fec0003800000 */
.L_x_28:
[----:B------:R-:W-:Y:S01]  /*2d20*/  FSETP.NEU.AND P0, PT, |R0|, +INF , PT ;  /* 0x7f8000000000780b */ /* 0x000fe20003f0d200 */
[----:B------:R-:W-:-:S12]  /*2d30*/  HFMA2 R0, -RZ, RZ, 0, 0 ;  /* 0x00000000ff007431 */ /* 0x000fd800000001ff */
[----:B------:R-:W-:Y:S05]  /*2d40*/  @!P0 BRA `(.L_x_18) ;  /* 0x0000000800408947 */ /* 0x000fea0003800000 */
[----:B01----:R-:W0:Y:S01]  /*2d50*/  MUFU.RCP R2, |R1| ;  /* 0x4000000100027308 */ /* 0x003e220000001000 */
[----:B------:R-:W-:-:S07]  /*2d60*/  MOV R0, 0x3fe4e1ab ;  /* 0x3fe4e1ab00007802 */ /* 0x000fce0000000f00 */
[----:B------:R-:W1:Y:S01]  /*2d70*/  MUFU.RSQ R6, |R1| ;  /* 0x4000000100067308 */ /* 0x000e620000001400 */
[----:B0-----:R-:W-:-:S04]  /*2d80*/  FMUL R9, R2, R2 ;  /* 0x0000000202097220 */ /* 0x001fc80000400000 */
[----:B------:R-:W-:-:S04]  /*2d90*/  FFMA R0, R9, -R0, 0.3661168515682220459 ;  /* 0x3ebb73ab09007423 */ /* 0x000fc80000000800 */
[----:B------:R-:W-:-:S04]  /*2da0*/  FFMA R0, R9, R0, -0.16404506564140319824 ;  /* 0xbe27fb6e09007423 */ /* 0x000fc80000000000 */
[----:B------:R-:W-:-:S04]  /*2db0*/  FFMA R0, R9, R0, 0.3749999701976776123 ;  /* 0x3ebfffff09007423 */ /* 0x000fc80000000000 */
[----:B------:R-:W-:Y:S01]  /*2dc0*/  FFMA R0, R2, R0, |R1| ;  /* 0x0000000002007223 */ /* 0x000fe20000000401 */
[----:B------:R-:W-:-:S03]  /*2dd0*/  IMAD.MOV.U32 R2, RZ, RZ, 0x3f267f60 ;  /* 0x3f267f60ff027424 */ /* 0x000fc600078e00ff */
[C---:B------:R-:W-:Y:S01]  /*2de0*/  FMUL R3, R0.reuse, 0.63661974668502807617 ;  /* 0x3f22f98300037820 */ /* 0x040fe20000400000 */
[----:B------:R-:W-:Y:S01]  /*2df0*/  FSETP.GE.AND P0, PT, |R0|, 105615, PT ;  /* 0x47ce47800000780b */ /* 0x000fe20003f06200 */
[----:B------:R-:W-:-:S04]  /*2e00*/  FFMA R2, R9, R2, -0.19206070899963378906 ;  /* 0xbe44ab9009027423 */ /* 0x000fc80000000002 */
[----:B------:R-:W0:Y:S01]  /*2e10*/  F2I.NTZ R3, R3 ;  /* 0x0000000300037305 */ /* 0x000e220000203100 */
[----:B------:R-:W-:-:S04]  /*2e20*/  FFMA R2, R9, R2, 0.1874952167272567749 ;  /* 0x3e3ffebf09027423 */ /* 0x000fc80000000002 */
[----:B------:R-:W-:Y:S01]  /*2e30*/  FFMA R2, R9, R2, 1 ;  /* 0x3f80000009027423 */ /* 0x000fe20000000002 */
[----:B-1----:R-:W-:-:S04]  /*2e40*/  FMUL R9, R6, 0.79788458347320556641 ;  /* 0x3f4c422a06097820 */ /* 0x002fc80000400000 */
[----:B------:R-:W-:Y:S01]  /*2e50*/  FMUL R2, R9, R2 ;  /* 0x0000000209027220 */ /* 0x000fe20000400000 */
        /* <DEDUP_REMOVED lines=9> */
[----:B------:R-:W-:Y:S01]  /*2ef0*/  SHF.L.U32 R4, R0, 0x8, RZ ;  /* 0x0000000800047819 */ /* 0x000fe200000006ff */
[----:B------:R-:W-:Y:S02]  /*2f00*/  HFMA2 R15, -RZ, RZ, 0, 0 ;  /* 0x00000000ff0f7431 */ /* 0x000fe400000001ff */
[----:B------:R-:W-:Y:S01]  /*2f10*/  IMAD.MOV.U32 R3, RZ, RZ, RZ ;  /* 0x000000ffff037224 */ /* 0x000fe200078e00ff */
[----:B------:R-:W-:Y:S01]  /*2f20*/  MOV R16, RZ ;  /* 0x000000ff00107202 */ /* 0x000fe20000000f00 */
[----:B------:R-:W0:Y:S01]  /*2f30*/  LDCU.64 UR8, c[0x4][URZ] ;  /* 0x01000000ff0877ac */ /* 0x000e220008000a00 */
[----:B------:R-:W-:Y:S01]  /*2f40*/  LOP3.LUT R4, R4, 0x80000000, RZ, 0xfc, !PT ;  /* 0x8000000004047812 */ /* 0x000fe200078efcff */
[----:B------:R-:W-:-:S06]  /*2f50*/  UMOV UR4, URZ ;  /* 0x000000ff00047c82 */ /* 0x000fcc0008000000 */
.L_x_30:
        /* <DEDUP_REMOVED lines=64> */
.L_x_31:
        /* <DEDUP_REMOVED lines=18> */
.L_x_29:
[----:B------:R-:W-:Y:S01]  /*3480*/  LOP3.LUT R3, R3, 0x3, RZ, 0xc0, !PT ;  /* 0x0000000303037812 */ /* 0x000fe200078ec0ff */
[----:B------:R-:W-:Y:S01]  /*3490*/  IMAD.MOV.U32 R0, RZ, RZ, 0x3fc90fdb ;  /* 0x3fc90fdbff007424 */ /* 0x000fe200078e00ff */
[----:B------:R-:W-:Y:S01]  /*34a0*/  MOV R6, 0x37cbac00 ;  /* 0x37cbac0000067802 */ /* 0x000fe20000000f00 */
[----:B------:R-:W-:Y:S01]  /*34b0*/  IMAD.MOV.U32 R8, RZ, RZ, 0x3e2aaaa8 ;  /* 0x3e2aaaa8ff087424 */ /* 0x000fe200078e00ff */
[----:B------:R-:W-:-:S05]  /*34c0*/  I2FP.F32.U32 R3, R3 ;  /* 0x0000000300037245 */ /* 0x000fca0000201000 */
[----:B------:R-:W-:-:S04]  /*34d0*/  FFMA R0, R3, R0, -3.9269907474517822266 ;  /* 0xc07b53d103007423 */ /* 0x000fc80000000000 */
[----:B------:R-:W-:Y:S01]  /*34e0*/  FADD R0, R0, R7 ;  /* 0x0000000700007221 */ /* 0x000fe20000000000 */
[----:B------:R-:W-:-:S03]  /*34f0*/  MOV R7, 0x3c0885e4 ;  /* 0x3c0885e400077802 */ /* 0x000fc60000000f00 */
[----:B------:R-:W-:-:S06]  /*3500*/  FMUL R3, R0, 0.63661974668502807617 ;  /* 0x3f22f98300037820 */ /* 0x000fcc0000400000 */
[----:B------:R-:W0:Y:S02]  /*3510*/  F2I.NTZ R3, R3 ;  /* 0x0000000300037305 */ /* 0x000e240000203100 */
[----:B0-----:R-:W-:Y:S02]  /*3520*/  I2FP.F32.S32 R5, R3 ;  /* 0x0000000300057245 */ /* 0x001fe40000201400 */
[C---:B------:R-:W-:Y:S02]  /*3530*/  LOP3.LUT R4, R3.reuse, 0x1, RZ, 0xc0, !PT ;  /* 0x0000000103047812 */ /* 0x040fe400078ec0ff */
[----:B------:R-:W-:Y:S01]  /*3540*/  IADD3 R3, PT, PT, R3, 0x1, RZ ;  /* 0x0000000103037810 */ /* 0x000fe20007ffe0ff */
[----:B------:R-:W-:Y:S01]  /*3550*/  FFMA R0, R5, -1.5707962512969970703, R0 ;  /* 0xbfc90fda05007823 */ /* 0x000fe20000000000 */
[----:B------:R-:W-:Y:S02]  /*3560*/  ISETP.NE.U32.AND P0, PT, R4, 0x1, PT ;  /* 0x000000010400780c */ /* 0x000fe40003f05070 */
[----:B------:R-:W-:Y:S01]  /*3570*/  LOP3.LUT P1, RZ, R3, 0x2, RZ, 0xc0, !PT ;  /* 0x0000000203ff7812 */ /* 0x000fe2000782c0ff */
[----:B------:R-:W-:-:S04]  /*3580*/  FFMA R0, R5, -7.5497894158615963534e-08, R0 ;  /* 0xb3a2216805007823 */ /* 0x000fc80000000000 */
[C---:B------:R-:W-:Y:S01]  /*3590*/  FMUL R5, R0.reuse, R0 ;  /* 0x0000000000057220 */ /* 0x040fe20000400000 */
[----:B------:R-:W-:-:S03]  /*35a0*/  FSEL R0, R0, 1, !P0 ;  /* 0x3f80000000007808 */ /* 0x000fc60004000000 */
[----:B------:R-:W-:Y:S01]  /*35b0*/  FFMA R4, R5, R6, -0.0013887860113754868507 ;  /* 0xbab607ed05047423 */ /* 0x000fe20000000006 */
[----:B------:R-:W-:Y:S01]  /*35c0*/  FSEL R6, R7, 0.041666727513074874878, !P0 ;  /* 0x3d2aaabb07067808 */ /* 0x000fe20004000000 */
[----:B------:R-:W-:Y:S01]  /*35d0*/  FFMA R3, R5, R0, RZ ;  /* 0x0000000005037223 */ /* 0x000fe200000000ff */
[----:B------:R-:W-:Y:S02]  /*35e0*/  FSEL R7, -R8, -0.4999999701976776123, !P0 ;  /* 0xbeffffff08077808 */ /* 0x000fe40004000100 */
[----:B------:R-:W-:-:S05]  /*35f0*/  FSEL R4, R4, -0.00019574658654164522886, P0 ;  /* 0xb94d415304047808 */ /* 0x000fca0000000000 */
[----:B------:R-:W-:-:S04]  /*3600*/  FFMA R4, R5, R4, R6 ;  /* 0x0000000405047223 */ /* 0x000fc80000000006 */
[----:B------:R-:W-:-:S04]  /*3610*/  FFMA R4, R5, R4, R7 ;  /* 0x0000000405047223 */ /* 0x000fc80000000007 */
[----:B------:R-:W-:-:S04]  /*3620*/  FFMA R3, R3, R4, R0 ;  /* 0x0000000403037223 */ /* 0x000fc80000000000 */
[----:B------:R-:W-:-:S04]  /*3630*/  @P1 FADD R3, RZ, -R3 ;  /* 0x80000003ff031221 */ /* 0x000fc80000000000 */
[----:B------:R-:W-:-:S07]  /*3640*/  FMUL R0, R2, R3 ;  /* 0x0000000302007220 */ /* 0x000fce0000400000 */
.L_x_18:
[----:B01----:R-:W0:Y:S02]  /*3650*/  LDC.64 R2, c[0x0][0x380] ;  /* 0x0000e000ff027b82 */ /* 0x003e240000000a00 */
[----:B0-----:R-:W-:Y:S01]  /*3660*/  STG.E desc[UR6][R2.64+0x8], R0 ;  /* 0x0000080002007986 */ /* 0x001fe2000c101906 */
[----:B------:R-:W-:Y:S05]  /*3670*/  EXIT ;  /* 0x000000000000794d */ /* 0x000fea0003800000 */
        .weak           $__internal_0_$__cuda_sm3x_div_rn_noftz_f32_slowpath
        .type           $__internal_0_$__cuda_sm3x_div_rn_noftz_f32_slowpath,@function
        .size           $__internal_0_$__cuda_sm3x_div_rn_noftz_f32_slowpath,(.L_x_85 - $__internal_0_$__cuda_sm3x_div_rn_noftz_f32_slowpath)
$__internal_0_$__cuda_sm3x_div_rn_noftz_f32_slowpath:
[----:B------:R-:W-:Y:S02]  /*3680*/  SHF.R.U32.HI R8, RZ, 0x17, R3 ;  /* 0x00000017ff087819 */ /* 0x000fe40000011603 */
[----:B------:R-:W-:Y:S02]  /*3690*/  SHF.R.U32.HI R7, RZ, 0x17, R0 ;  /* 0x00000017ff077819 */ /* 0x000fe40000011600 */
[----:B------:R-:W-:Y:S02]  /*36a0*/  LOP3.LUT R12, R8, 0xff, RZ, 0xc0, !PT ;  /* 0x000000ff080c7812 */ /* 0x000fe400078ec0ff */
[----:B------:R-:W-:Y:S02]  /*36b0*/  LOP3.LUT R10, R7, 0xff, RZ, 0xc0, !PT ;  /* 0x000000ff070a7812 */ /* 0x000fe400078ec0ff */
[----:B------:R-:W-:-:S03]  /*36c0*/  IADD3 R9, PT, PT, R12, -0x1, RZ ;  /* 0xffffffff0c097810 */ /* 0x000fc60007ffe0ff */
[----:B------:R-:W-:Y:S01]  /*36d0*/  VIADD R8, R10, 0xffffffff ;  /* 0xffffffff0a087836 */ /* 0x000fe20000000000 */
[----:B------:R-:W-:-:S04]  /*36e0*/  ISETP.GT.U32.AND P0, PT, R9, 0xfd, PT ;  /* 0x000000fd0900780c */ /* 0x000fc80003f04070 */
[----:B------:R-:W-:-:S13]  /*36f0*/  ISETP.GT.U32.OR P0, PT, R8, 0xfd, P0 ;  /* 0x000000fd0800780c */ /* 0x000fda0000704470 */
[----:B------:R-:W-:Y:S01]  /*3700*/  @!P0 MOV R7, RZ ;  /* 0x000000ff00078202 */ /* 0x000fe20000000f00 */
[----:B------:R-:W-:Y:S06]  /*3710*/  @!P0 BRA `(.L_x_32) ;  /* 0x00000000005c8947 */ /* 0x000fec0003800000 */
[----:B------:R-:W-:Y:S02]  /*3720*/  FSETP.GTU.FTZ.AND P0, PT, |R0|, +INF , PT ;  /* 0x7f8000000000780b */ /* 0x000fe40003f1c200 */
[----:B------:R-:W-:-:S04]  /*3730*/  FSETP.GTU.FTZ.AND P1, PT, |R3|, +INF , PT ;  /* 0x7f8000000300780b */ /* 0x000fc80003f3c200 */
[----:B------:R-:W-:-:S13]  /*3740*/  PLOP3.LUT P0, PT, P0, P1, PT, 0xf8, 0x8f ;  /* 0x00000000008f781c */ /* 0x000fda0000703f70 */
[----:B------:R-:W-:Y:S05]  /*3750*/  @P0 BRA `(.L_x_33) ;  /* 0x0000000400440947 */ /* 0x000fea0003800000 */
[----:B------:R-:W-:-:S13]  /*3760*/  LOP3.LUT P0, RZ, R3, 0x7fffffff, R0, 0xc8, !PT ;  /* 0x7fffffff03ff7812 */ /* 0x000fda000780c800 */
[----:B------:R-:W-:Y:S05]  /*3770*/  @!P0 BRA `(.L_x_34) ;  /* 0x0000000400348947 */ /* 0x000fea0003800000 */
[C---:B------:R-:W-:Y:S02]  /*3780*/  FSETP.NEU.FTZ.AND P0, PT, |R0|.reuse, +INF , PT ;  /* 0x7f8000000000780b */ /* 0x040fe40003f1d200 */
[----:B------:R-:W-:Y:S02]  /*3790*/  FSETP.NEU.FTZ.AND P2, PT, |R3|, +INF , PT ;  /* 0x7f8000000300780b */ /* 0x000fe40003f5d200 */
[----:B------:R-:W-:-:S11]  /*37a0*/  FSETP.NEU.FTZ.AND P1, PT, |R0|, +INF , PT ;  /* 0x7f8000000000780b */ /* 0x000fd60003f3d200 */
[----:B------:R-:W-:Y:S05]  /*37b0*/  @!P2 BRA !P0, `(.L_x_34) ;  /* 0x000000040024a947 */ /* 0x000fea0004000000 */
[----:B------:R-:W-:-:S04]  /*37c0*/  LOP3.LUT P0, RZ, R0, 0x7fffffff, RZ, 0xc0, !PT ;  /* 0x7fffffff00ff7812 */ /* 0x000fc8000780c0ff */
[----:B------:R-:W-:-:S13]  /*37d0*/  PLOP3.LUT P0, PT, P2, P0, PT, 0x2f, 0xf2 ;  /* 0x0000000000f2781c */ /* 0x000fda0001700577 */
[----:B------:R-:W-:Y:S05]  /*37e0*/  @P0 BRA `(.L_x_35) ;  /* 0x0000000400100947 */ /* 0x000fea0003800000 */
[----:B------:R-:W-:-:S04]  /*37f0*/  LOP3.LUT P0, RZ, R3, 0x7fffffff, RZ, 0xc0, !PT ;  /* 0x7fffffff03ff7812 */ /* 0x000fc8000780c0ff */
[----:B------:R-:W-:-:S13]  /*3800*/  PLOP3.LUT P0, PT, P1, P0, PT, 0x2f, 0xf2 ;  /* 0x0000000000f2781c */ /* 0x000fda0000f00577 */
[----:B------:R-:W-:Y:S05]  /*3810*/  @P0 BRA `(.L_x_36) ;  /* 0x0000000000f80947 */ /* 0x000fea0003800000 */
[----:B------:R-:W-:Y:S02]  /*3820*/  ISETP.GE.AND P0, PT, R8, RZ, PT ;  /* 0x000000ff0800720c */ /* 0x000fe40003f06270 */
[----:B------:R-:W-:-:S11]  /*3830*/  ISETP.GE.AND P1, PT, R9, RZ, PT ;  /* 0x000000ff0900720c */ /* 0x000fd60003f26270 */
[----:B------:R-:W-:Y:S01]  /*3840*/  @P0 MOV R7, RZ ;  /* 0x000000ff00070202 */ /* 0x000fe20000000f00 */
[----:B------:R-:W-:Y:S02]  /*3850*/  @!P0 IMAD.MOV.U32 R7, RZ, RZ, -0x40 ;  /* 0xffffffc0ff078424 */ /* 0x000fe400078e00ff */
[----:B------:R-:W-:Y:S01]  /*3860*/  @!P0 FFMA R0, R0, 1.84467440737095516160e+19, RZ ;  /* 0x5f80000000008823 */ /* 0x000fe200000000ff */
[----:B------:R-:W-:Y:S02]  /*3870*/  @!P1 FFMA R3, R3, 1.84467440737095516160e+19, RZ ;  /* 0x5f80000003039823 */ /* 0x000fe400000000ff */
[----:B------:R-:W-:-:S07]  /*3880*/  @!P1 IADD3 R7, PT, PT, R7, 0x40, RZ ;  /* 0x0000004007079810 */ /* 0x000fce0007ffe0ff */
.L_x_32:
[----:B------:R-:W-:-:S04]  /*3890*/  LEA R8, R12, 0xc0800000, 0x17 ;  /* 0xc08000000c087811 */ /* 0x000fc800078eb8ff */
[----:B------:R-:W-:Y:S01]  /*38a0*/  IADD3 R8, PT, PT, -R8, R3, RZ ;  /* 0x0000000308087210 */ /* 0x000fe20007ffe1ff */
[----:B------:R-:W-:-:S03]  /*38b0*/  VIADD R3, R10, 0xffffff81 ;  /* 0xffffff810a037836 */ /* 0x000fc60000000000 */
[----:B------:R0:W1:Y:S01]  /*38c0*/  MUFU.RCP R9, R8 ;  /* 0x0000000800097308 */ /* 0x0000620000001000 */
[----:B------:R-:W-:Y:S01]  /*38d0*/  FADD.FTZ R11, -R8, -RZ ;  /* 0x800000ff080b7221 */ /* 0x000fe20000010100 */
[C---:B------:R-:W-:Y:S01]  /*38e0*/  IMAD R0, R3.reuse, -0x800000, R0 ;  /* 0xff80000003007824 */ /* 0x040fe200078e0200 */
[----:B0-----:R-:W-:-:S04]  /*38f0*/  IADD3 R8, PT, PT, R3, 0x7f, -R12 ;  /* 0x0000007f03087810 */ /* 0x001fc80007ffe80c */
[----:B------:R-:W-:Y:S01]  /*3900*/  IADD3 R8, PT, PT, R8, R7, RZ ;  /* 0x0000000708087210 */ /* 0x000fe20007ffe0ff */
[----:B-1----:R-:W-:-:S04]  /*3910*/  FFMA R10, R9, R11, 1 ;  /* 0x3f800000090a7423 */ /* 0x002fc8000000000b */
[----:B------:R-:W-:-:S04]  /*3920*/  FFMA R14, R9, R10, R9 ;  /* 0x0000000a090e7223 */ /* 0x000fc80000000009 */
[----:B------:R-:W-:-:S04]  /*3930*/  FFMA R9, R0, R14, RZ ;  /* 0x0000000e00097223 */ /* 0x000fc800000000ff */
[----:B------:R-:W-:-:S04]  /*3940*/  FFMA R10, R11, R9, R0 ;  /* 0x000000090b0a7223 */ /* 0x000fc80000000000 */
[----:B------:R-:W-:-:S04]  /*3950*/  FFMA R9, R14, R10, R9 ;  /* 0x0000000a0e097223 */ /* 0x000fc80000000009 */
[----:B------:R-:W-:-:S04]  /*3960*/  FFMA R10, R11, R9, R0 ;  /* 0x000000090b0a7223 */ /* 0x000fc80000000000 */
[----:B------:R-:W-:-:S05]  /*3970*/  FFMA R0, R14, R10, R9 ;  /* 0x0000000a0e007223 */ /* 0x000fca0000000009 */
[----:B------:R-:W-:-:S04]  /*3980*/  SHF.R.U32.HI R3, RZ, 0x17, R0 ;  /* 0x00000017ff037819 */ /* 0x000fc80000011600 */
[----:B------:R-:W-:-:S04]  /*3990*/  LOP3.LUT R3, R3, 0xff, RZ, 0xc0, !PT ;  /* 0x000000ff03037812 */ /* 0x000fc800078ec0ff */
[----:B------:R-:W-:-:S05]  /*39a0*/  IADD3 R11, PT, PT, R3, R8, RZ ;  /* 0x00000008030b7210 */ /* 0x000fca0007ffe0ff */
[----:B------:R-:W-:-:S05]  /*39b0*/  VIADD R3, R11, 0xffffffff ;  /* 0xffffffff0b037836 */ /* 0x000fca0000000000 */
[----:B------:R-:W-:-:S13]  /*39c0*/  ISETP.GE.U32.AND P0, PT, R3, 0xfe, PT ;  /* 0x000000fe0300780c */ /* 0x000fda0003f06070 */
[----:B------:R-:W-:Y:S05]  /*39d0*/  @!P0 BRA `(.L_x_37) ;  /* 0x0000000000808947 */ /* 0x000fea0003800000 */
[----:B------:R-:W-:-:S13]  /*39e0*/  ISETP.GT.AND P0, PT, R11, 0xfe, PT ;  /* 0x000000fe0b00780c */ /* 0x000fda0003f04270 */
[----:B------:R-:W-:Y:S05]  /*39f0*/  @P0 BRA `(.L_x_38) ;  /* 0x00000000006c0947 */ /* 0x000fea0003800000 */
[----:B------:R-:W-:-:S13]  /*3a00*/  ISETP.GE.AND P0, PT, R11, 0x1, PT ;  /* 0x000000010b00780c */ /* 0x000fda0003f06270 */
[----:B------:R-:W-:Y:S05]  /*3a10*/  @P0 BRA `(.L_x_39) ;  /* 0x0000000000980947 */ /* 0x000fea0003800000 */
[----:B------:R-:W-:Y:S02]  /*3a20*/  ISETP.GE.AND P0, PT, R11, -0x18, PT ;  /* 0xffffffe80b00780c */ /* 0x000fe40003f06270 */
[----:B------:R-:W-:-:S11]  /*3a30*/  LOP3.LUT R0, R0, 0x80000000, RZ, 0xc0, !PT ;  /* 0x8000000000007812 */ /* 0x000fd600078ec0ff */
[----:B------:R-:W-:Y:S05]  /*3a40*/  @!P0 BRA `(.L_x_39) ;  /* 0x00000000008c8947 */ /* 0x000fea0003800000 */
[CCC-:B------:R-:W-:Y:S01]  /*3a50*/  FFMA.RZ R3, R14.reuse, R10.reuse, R9.reuse ;  /* 0x0000000a0e037223 */ /* 0x1c0fe2000000c009 */
[CCC-:B------:R-:W-:Y:S01]  /*3a60*/  FFMA.RM R8, R14.reuse, R10.reuse, R9.reuse ;  /* 0x0000000a0e087223 */ /* 0x1c0fe20000004009 */
[C---:B------:R-:W-:Y:S02]  /*3a70*/  ISETP.NE.AND P2, PT, R11.reuse, RZ, PT ;  /* 0x000000ff0b00720c */ /* 0x040fe40003f45270 */
[----:B------:R-:W-:Y:S02]  /*3a80*/  ISETP.NE.AND P1, PT, R11, RZ, PT ;  /* 0x000000ff0b00720c */ /* 0x000fe40003f25270 */
[----:B------:R-:W-:Y:S01]  /*3a90*/  LOP3.LUT R7, R3, 0x7fffff, RZ, 0xc0, !PT ;  /* 0x007fffff03077812 */ /* 0x000fe200078ec0ff */
[----:B------:R-:W-:Y:S01]  /*3aa0*/  FFMA.RP R3, R14, R10, R9 ;  /* 0x0000000a0e037223 */ /* 0x000fe20000008009 */
[----:B------:R-:W-:Y:S02]  /*3ab0*/  IADD3 R10, PT, PT, R11, 0x20, RZ ;  /* 0x000000200b0a7810 */ /* 0x000fe40007ffe0ff */
[----:B------:R-:W-:-:S02]  /*3ac0*/  LOP3.LUT R7, R7, 0x800000, RZ, 0xfc, !PT ;  /* 0x0080000007077812 */ /* 0x000fc400078efcff */
[----:B------:R-:W-:Y:S02]  /*3ad0*/  IADD3 R9, PT, PT, -R11, RZ, RZ ;  /* 0x000000ff0b097210 */ /* 0x000fe40007ffe1ff */
[----:B------:R-:W-:Y:S02]  /*3ae0*/  SHF.L.U32 R10, R7, R10, RZ ;  /* 0x0000000a070a7219 */ /* 0x000fe400000006ff */
[----:B------:R-:W-:Y:S02]  /*3af0*/  FSETP.NEU.FTZ.AND P0, PT, R3, R8, PT ;  /* 0x000000080300720b */ /* 0x000fe40003f1d000 */
[----:B------:R-:W-:Y:S02]  /*3b00*/  SEL R8, R9, RZ, P2 ;  /* 0x000000ff09087207 */ /* 0x000fe40001000000 */
[----:B------:R-:W-:Y:S02]  /*3b10*/  ISETP.NE.AND P1, PT, R10, RZ, P1 ;  /* 0x000000ff0a00720c */ /* 0x000fe40000f25270 */
[----:B------:R-:W-:-:S02]  /*3b20*/  SHF.R.U32.HI R8, RZ, R8, R7 ;  /* 0x00000008ff087219 */ /* 0x000fc40000011607 */
[----:B------:R-:W-:Y:S02]  /*3b30*/  PLOP3.LUT P0, PT, P0, P1, PT, 0xf8, 0x8f ;  /* 0x00000000008f781c */ /* 0x000fe40000703f70 */
[----:B------:R-:W-:Y:S02]  /*3b40*/  SHF.R.U32.HI R10, RZ, 0x1, R8 ;  /* 0x00000001ff0a7819 */ /* 0x000fe40000011608 */
[----:B------:R-:W-:-:S04]  /*3b50*/  SEL R3, RZ, 0x1, !P0 ;  /* 0x00000001ff037807 */ /* 0x000fc80004000000 */
[----:B------:R-:W-:-:S04]  /*3b60*/  LOP3.LUT R3, R3, 0x1, R10, 0xf8, !PT ;  /* 0x0000000103037812 */ /* 0x000fc800078ef80a */
[----:B------:R-:W-:-:S05]  /*3b70*/  LOP3.LUT R3, R3, R8, RZ, 0xc0, !PT ;  /* 0x0000000803037212 */ /* 0x000fca00078ec0ff */
[----:B------:R-:W-:-:S05]  /*3b80*/  IMAD.IADD R3, R10, 0x1, R3 ;  /* 0x000000010a037824 */ /* 0x000fca00078e0203 */
[----:B------:R-:W-:Y:S01]  /*3b90*/  LOP3.LUT R0, R3, R0, RZ, 0xfc, !PT ;  /* 0x0000000003007212 */ /* 0x000fe200078efcff */
[----:B------:R-:W-:Y:S06]  /*3ba0*/  BRA `(.L_x_39) ;  /* 0x0000000000347947 */ /* 0x000fec0003800000 */
.L_x_38:
[----:B------:R-:W-:-:S04]  /*3bb0*/  LOP3.LUT R0, R0, 0x80000000, RZ, 0xc0, !PT ;  /* 0x8000000000007812 */ /* 0x000fc800078ec0ff */
[----:B------:R-:W-:Y:S01]  /*3bc0*/  LOP3.LUT R0, R0, 0x7f800000, RZ, 0xfc, !PT ;  /* 0x7f80000000007812 */ /* 0x000fe200078efcff */
[----:B------:R-:W-:Y:S06]  /*3bd0*/  BRA `(.L_x_39) ;  /* 0x0000000000287947 */ /* 0x000fec0003800000 */
.L_x_37:
[----:B------:R-:W-:Y:S01]  /*3be0*/  LEA R0, R8, R0, 0x17 ;  /* 0x0000000008007211 */ /* 0x000fe200078eb8ff */
[----:B------:R-:W-:Y:S06]  /*3bf0*/  BRA `(.L_x_39) ;  /* 0x0000000000207947 */ /* 0x000fec0003800000 */
.L_x_36:
[----:B------:R-:W-:-:S04]  /*3c00*/  LOP3.LUT R0, R3, 0x80000000, R0, 0x48, !PT ;  /* 0x8000000003007812 */ /* 0x000fc800078e4800 */
[----:B------:R-:W-:Y:S01]  /*3c10*/  LOP3.LUT R0, R0, 0x7f800000, RZ, 0xfc, !PT ;  /* 0x7f80000000007812 */ /* 0x000fe200078efcff */
[----:B------:R-:W-:Y:S06]  /*3c20*/  BRA `(.L_x_39) ;  /* 0x0000000000147947 */ /* 0x000fec0003800000 */
.L_x_35:
[----:B------:R-:W-:Y:S01]  /*3c30*/  LOP3.LUT R0, R3, 0x80000000, R0, 0x48, !PT ;  /* 0x8000000003007812 */ /* 0x000fe200078e4800 */
[----:B------:R-:W-:Y:S06]  /*3c40*/  BRA `(.L_x_39) ;  /* 0x00000000000c7947 */ /* 0x000fec0003800000 */
.L_x_34:
[----:B------:R-:W0:Y:S01]  /*3c50*/  MUFU.RSQ R0, -QNAN ;  /* 0xffc0000000007908 */ /* 0x000e220000001400 */
[----:B------:R-:W-:Y:S05]  /*3c60*/  BRA `(.L_x_39) ;  /* 0x0000000000047947 */ /* 0x000fea0003800000 */
.L_x_33:
[----:B------:R-:W-:-:S07]  /*3c70*/  FADD.FTZ R0, R0, R3 ;  /* 0x0000000300007221 */ /* 0x000fce0000010000 */
.L_x_39:
[----:B------:R-:W-:-:S04]  /*3c80*/  HFMA2 R7, -RZ, RZ, 0, 0 ;  /* 0x00000000ff077431 */ /* 0x000fc800000001ff */
[----:B0-----:R-:W-:Y:S05]  /*3c90*/  RET.REL.NODEC R6 `(_Z15kernelFuncFloatPf) ;  /* 0xffffffc006d87950 */ /* 0x001fea0003c3ffff */
.L_x_40:
        /* <DEDUP_REMOVED lines=14> */
.L_x_85:


//--------------------- .text._Z16kernelFuncDoublePd --------------------------
	.section	.text._Z16kernelFuncDoublePd,"ax",@progbits
	.align	128
        .global         _Z16kernelFuncDoublePd
        .type           _Z16kernelFuncDoublePd,@function
        .size           _Z16kernelFuncDoublePd,(.L_x_89 - _Z16kernelFuncDoublePd)
        .other          _Z16kernelFuncDoublePd,@"STO_CUDA_ENTRY STV_DEFAULT"
_Z16kernelFuncDoublePd:
.text._Z16kernelFuncDoublePd:
[----:B------:R-:W0:Y:S08]  /*0000*/  LDC R1, c[0x0][0x37c] ;  /* 0x0000df00ff017b82 */ /* 0x000e300000000800 */
[----:B------:R-:W1:Y:S01]  /*0010*/  LDC.64 R8, c[0x0][0x380] ;  /* 0x0000e000ff087b82 */ /* 0x000e620000000a00 */
[----:B------:R-:W1:Y:S01]  /*0020*/  LDCU.64 UR4, c[0x0][0x358] ;  /* 0x00006b00ff0477ac */ /* 0x000e620008000a00 */
[----:B0-----:R-:W-:Y:S01]  /*0030*/  VIADD R1, R1, 0xffffffd8 ;  /* 0xffffffd801017836 */ /* 0x001fe20000000000 */
[----:B-1----:R-:W2:Y:S01]  /*0040*/  LDG.E.64 R8, desc[UR4][R8.64] ;  /* 0x0000000408087981 */ /* 0x002ea2000c1e1b00 */
[----:B------:R-:W-:Y:S01]  /*0050*/  UMOV UR6, 0xb6a7a8c0 ;  /* 0xb6a7a8c000067882 */ /* 0x000fe20000000000 */
[----:B------:R-:W-:Y:S01]  /*0060*/  UMOV UR7, 0x402471fc ;  /* 0x402471fc00077882 */ /* 0x000fe20000000000 */
[----:B--2---:R-:W-:-:S06]  /*0070*/  DSETP.NEU.AND P1, PT, |R8|, +INF , PT ;  /* 0x7ff000000800742a */ /* 0x004fcc0003f2d200 */
[C---:B------:R-:W-:Y:S01]  /*0080*/  DSETP.LE.OR P1, PT, |R8|.reuse, UR6, !P1 ;  /* 0x0000000608007e2a */ /* 0x040fe2000cf23600 */
[----:B------:R-:W-:Y:S01]  /*0090*/  UMOV UR6, 0x1a62f5ec ;  /* 0x1a62f5ec00067882 */ /* 0x000fe20000000000 */
[----:B------:R-:W-:Y:S02]  /*00a0*/  UMOV UR7, 0x401c58fd ;  /* 0x401c58fd00077882 */ /* 0x000fe40000000000 */
[C---:B------:R-:W-:Y:S02]  /*00b0*/  DSETP.GTU.AND P0, PT, |R8|.reuse, UR6, PT ;  /* 0x0000000608007e2a */ /* 0x040fe4000bf0c200 */
[----:B------:R-:W-:-:S14]  /*00c0*/  DSETP.LE.OR P1, PT, |R8|, UR6, P1 ;  /* 0x0000000608007e2a */ /* 0x000fdc0008f23600 */
[----:B------:R-:W-:Y:S05]  /*00d0*/  @P1 BRA `(.L_x_41) ;  /* 0x0000000400141947 */ /* 0x000fea0003800000 */
[----:B------:R-:W-:Y:S01]  /*00e0*/  DADD R10, -RZ, |R8| ;  /* 0x00000000ff0a7229 */ /* 0x000fe20000000508 */
[----:B------:R-:W-:Y:S01]  /*00f0*/  IMAD.MOV.U32 R2, RZ, RZ, RZ ;  /* 0x000000ffff027224 */ /* 0x000fe200078e00ff */
[----:B------:R-:W-:Y:S01]  /*0100*/  UMOV UR6, 0x1c34685e ;  /* 0x1c34685e00067882 */ /* 0x000fe20000000000 */
[----:B------:R-:W-:Y:S01]  /*0110*/  IMAD.MOV.U32 R6, RZ, RZ, 0x23b12b84 ;  /* 0x23b12b84ff067424 */ /* 0x000fe200078e00ff */
[----:B------:R-:W-:Y:S01]  /*0120*/  UMOV UR7, 0x414602fe ;  /* 0x414602fe00077882 */ /* 0x000fe20000000000 */
[----:B------:R-:W-:Y:S01]  /*0130*/  IMAD.MOV.U32 R7, RZ, RZ, 0x410ecd45 ;  /* 0x410ecd45ff077424 */ /* 0x000fe200078e00ff */
[----:B------:R-:W0:Y:S02]  /*0140*/  MUFU.RCP64H R3, R11 ;  /* 0x0000000b00037308 */ /* 0x000e240000001800 */
[----:B0-----:R-:W-:-:S08]  /*0150*/  DFMA R4, -|R8|, R2, 1 ;  /* 0x3ff000000804742b */ /* 0x001fd00000000302 */
[----:B------:R-:W-:-:S08]  /*0160*/  DFMA R4, R4, R4, R4 ;  /* 0x000000040404722b */ /* 0x000fd00000000004 */
[----:B------:R-:W-:-:S08]  /*0170*/  DFMA R4, R2, R4, R2 ;  /* 0x000000040204722b */ /* 0x000fd00000000002 */
[----:B------:R-:W-:-:S08]  /*0180*/  DMUL R2, R4, R4 ;  /* 0x0000000404027228 */ /* 0x000fd00000000000 */
[----:B------:R-:W-:Y:S01]  /*0190*/  DFMA R6, R2, -UR6, R6 ;  /* 0x8000000602067c2b */ /* 0x000fe20008000006 */
[----:B------:R-:W-:Y:S01]  /*01a0*/  UMOV UR6, 0x1972f05a ;  /* 0x1972f05a00067882 */ /* 0x000fe20000000000 */
[----:B------:R-:W-:-:S06]  /*01b0*/  UMOV UR7, 0x40c7a2fc ;  /* 0x40c7a2fc00077882 */ /* 0x000fcc0000000000 */
[----:B------:R-:W-:Y:S01]  /*01c0*/  DFMA R6, R2, R6, -UR6 ;  /* 0x8000000602067e2b */ /* 0x000fe20008000006 */
[----:B------:R-:W-:Y:S01]  /*01d0*/  UMOV UR6, 0x1f7e5beb ;  /* 0x1f7e5beb00067882 */ /* 0x000fe20000000000 */
[----:B------:R-:W-:-:S06]  /*01e0*/  UMOV UR7, 0x407eba13 ;  /* 0x407eba1300077882 */ /* 0x000fcc0000000000 */
[----:B------:R-:W-:Y:S01]  /*01f0*/  DFMA R6, R2, R6, UR6 ;  /* 0x0000000602067e2b */ /* 0x000fe20008000006 */
        /* <DEDUP_REMOVED lines=17> */
[----:B------:R-:W-:-:S08]  /*0310*/  DFMA R4, R4, R6, |R8| ;  /* 0x000000060404722b */ /* 0x000fd00000000408 */
[C---:B------:R-:W-:Y:S01]  /*0320*/  DMUL R2, R4.reuse, UR6 ;  /* 0x0000000604027c28 */ /* 0x040fe20008000000 */
[----:B------:R-:W-:Y:S01]  /*0330*/  UMOV UR6, 0x54442d18 ;  /* 0x54442d1800067882 */ /* 0x000fe20000000000 */
[----:B------:R-:W-:Y:S01]  /*0340*/  UMOV UR7, 0x3ff921fb ;  /* 0x3ff921fb00077882 */ /* 0x000fe20000000000 */
[----:B------:R-:W-:-:S03]  /*0350*/  DSETP.GE.AND P1, PT, |R4|, 2.14748364800000000000e+09, PT ;  /* 0x41e000000400742a */ /* 0x000fc60003f26200 */
[----:B------:R-:W0:Y:S08]  /*0360*/  F2I.F64 R0, R2 ;  /* 0x0000000200007311 */ /* 0x000e300000301100 */
[----:B0-----:R-:W0:Y:S02]  /*0370*/  I2F.F64 R6, R0 ;  /* 0x0000000000067312 */ /* 0x001e240000201c00 */
[----:B0-----:R-:W-:Y:S01]  /*0380*/  DFMA R10, R6, -UR6, R4 ;  /* 0x80000006060a7c2b */ /* 0x001fe20008000004 */
[----:B------:R-:W-:Y:S01]  /*0390*/  UMOV UR6, 0x33145c00 ;  /* 0x33145c0000067882 */ /* 0x000fe20000000000 */
[----:B------:R-:W-:-:S06]  /*03a0*/  UMOV UR7, 0x3c91a626 ;  /* 0x3c91a62600077882 */ /* 0x000fcc0000000000 */
[----:B------:R-:W-:Y:S01]  /*03b0*/  DFMA R10, R6, -UR6, R10 ;  /* 0x80000006060a7c2b */ /* 0x000fe2000800000a */
[----:B------:R-:W-:Y:S01]  /*03c0*/  UMOV UR6, 0x252049c0 ;  /* 0x252049c000067882 */ /* 0x000fe20000000000 */
[----:B------:R-:W-:-:S06]  /*03d0*/  UMOV UR7, 0x397b839a ;  /* 0x397b839a00077882 */ /* 0x000fcc0000000000 */
[----:B------:R-:W-:Y:S01]  /*03e0*/  DFMA R6, R6, -UR6, R10 ;  /* 0x8000000606067c2b */ /* 0x000fe2000800000a */
[----:B------:R-:W-:Y:S10]  /*03f0*/  @!P1 BRA `(.L_x_42) ;  /* 0x0000000000189947 */ /* 0x000ff40003800000 */
[----:B------:R-:W-:Y:S01]  /*0400*/  IMAD.MOV.U32 R3, RZ, RZ, R5 ;  /* 0x000000ffff037224 */ /* 0x000fe200078e0005 */
[----:B------:R-:W-:-:S07]  /*0410*/  MOV R0, 0x430 ;  /* 0x0000043000007802 */ /* 0x000fce0000000f00 */
[----:B------:R-:W-:Y:S05]  /*0420*/  CALL.REL.NOINC `($_Z16kernelFuncDoublePd$__internal_trig_reduction_slowpathd) ;  /* 0x0000005000b47944 */ /* 0x000fea0003c00000 */
[----:B------:R-:W-:Y:S02]  /*0430*/  IMAD.MOV.U32 R0, RZ, RZ, R7 ;  /* 0x000000ffff007224 */ /* 0x000fe400078e0007 */
[----:B------:R-:W-:Y:S02]  /*0440*/  IMAD.MOV.U32 R6, RZ, RZ, R2 ;  /* 0x000000ffff067224 */ /* 0x000fe400078e0002 */
[----:B------:R-:W-:-:S07]  /*0450*/  IMAD.MOV.U32 R7, RZ, RZ, R3 ;  /* 0x000000ffff077224 */ /* 0x000fce00078e0003 */
.L_x_42:
[----:B------:R-:W-:Y:S01]  /*0460*/  LOP3.LUT R0, R0, 0x3, RZ, 0xc0, !PT ;  /* 0x0000000300007812 */ /* 0x000fe200078ec0ff */
[----:B------:R-:W-:Y:S01]  /*0470*/  UMOV UR6, 0x54442d18 ;  /* 0x54442d1800067882 */ /* 0x000fe20000000000 */
[----:B------:R-:W-:Y:S02]  /*0480*/  UMOV UR7, 0x3fe921fb ;  /* 0x3fe921fb00077882 */ /* 0x000fe40000000000 */
[----:B------:R-:W0:Y:S01]  /*0490*/  I2F.F64.U32 R2, R0 ;  /* 0x0000000000027312 */ /* 0x000e220000201800 */
[----:B------:R-:W-:Y:S01]  /*04a0*/  DADD R6, R6, -UR6 ;  /* 0x8000000606067e29 */ /* 0x000fe20008000000 */
[----:B------:R-:W-:-:S07]  /*04b0*/  UMOV UR7, 0x3ff921fb ;  /* 0x3ff921fb00077882 */ /* 0x000fce0000000000 */
[----:B0-----:R-:W-:-:S08]  /*04c0*/  DFMA R2, R2, UR6, R6 ;  /* 0x0000000602027c2b */ /* 0x001fd00008000006 */
[----:B------:R-:W-:-:S06]  /*04d0*/  DSETP.GE.AND P1, PT, |R2|, 2.14748364800000000000e+09, PT ;  /* 0x41e000000200742a */ /* 0x000fcc0003f26200 */
[----:B------:R-:W-:-:S14]  /*04e0*/  DSETP.EQ.OR P1, PT, |R2|, +INF , !P1 ;  /* 0x7ff000000200742a */ /* 0x000fdc0004f22600 */
[----:B------:R-:W-:Y:S05]  /*04f0*/  @P1 BRA `(.L_x_41) ;  /* 0x00000000000c1947 */ /* 0x000fea0003800000 */
[----:B------:R-:W-:Y:S01]  /*0500*/  IMAD.MOV.U32 R4, RZ, RZ, R2 ;  /* 0x000000ffff047224 */ /* 0x000fe200078e0002 */
[----:B------:R-:W-:-:S07]  /*0510*/  MOV R0, 0x530 ;  /* 0x0000053000007802 */ /* 0x000fce0000000f00 */
[----:B------:R-:W-:Y:S05]  /*0520*/  CALL.REL.NOINC `($_Z16kernelFuncDoublePd$__internal_trig_reduction_slowpathd) ;  /* 0x0000005000747944 */ /* 0x000fea0003c00000 */
.L_x_41:
[----:B------:R-:W-:Y:S01]  /*0530*/  DSETP.NEU.AND P1, PT, |R8|, +INF , PT ;  /* 0x7ff000000800742a */ /* 0x000fe20003f2d200 */
[----:B------:R-:W-:Y:S01]  /*0540*/  UMOV UR6, 0xe54c1aa9 ;  /* 0xe54c1aa900067882 */ /* 0x000fe20000000000 */
[----:B------:R-:W-:-:S04]  /*0550*/  UMOV UR7, 0x40213065 ;  /* 0x4021306500077882 */ /* 0x000fc80000000000 */
[----:B------:R-:W-:Y:S01]  /*0560*/  DSETP.LE.OR P1, PT, |R8|, UR6, !P1 ;  /* 0x0000000608007e2a */ /* 0x000fe2000cf23600 */
[----:B------:R-:W-:Y:S01]  /*0570*/  UMOV UR6, 0x574614ea ;  /* 0x574614ea00067882 */ /* 0x000fe20000000000 */
[----:B------:R-:W-:-:S04]  /*0580*/  UMOV UR7, 0x4015b1d0 ;  /* 0x4015b1d000077882 */ /* 0x000fc80000000000 */
[----:B------:R-:W-:-:S14]  /*0590*/  DSETP.LE.OR P1, PT, |R8|, UR6, P1 ;  /* 0x0000000608007e2a */ /* 0x000fdc0008f23600 */
[----:B------:R-:W-:Y:S05]  /*05a0*/  @P1 BRA `(.L_x_43) ;  /* 0x0000000400241947 */ /* 0x000fea0003800000 */
[----:B------:R-:W-:Y:S01]  /*05b0*/  DADD R10, -RZ, |R8| ;  /* 0x00000000ff0a7229 */ /* 0x000fe20000000508 */
[----:B------:R-:W-:Y:S01]  /*05c0*/  IMAD.MOV.U32 R2, RZ, RZ, RZ ;  /* 0x000000ffff027224 */ /* 0x000fe200078e00ff */
[----:B------:R-:W-:Y:S01]  /*05d0*/  UMOV UR6, 0x212fdc9a ;  /* 0x212fdc9a00067882 */ /* 0x000fe20000000000 */
[----:B------:R-:W-:-:S03]  /*05e0*/  UMOV UR7, 0x418da26b ;  /* 0x418da26b00077882 */ /* 0x000fc60000000000 */
[----:B------:R-:W0:Y:S02]  /*05f0*/  MUFU.RCP64H R3, R11 ;  /* 0x0000000b00037308 */ /* 0x000e240000001800 */
[----:B0-----:R-:W-:-:S08]  /*0600*/  DFMA R4, -|R8|, R2, 1 ;  /* 0x3ff000000804742b */ /* 0x001fd00000000302 */
[----:B------:R-:W-:-:S08]  /*0610*/  DFMA R4, R4, R4, R4 ;  /* 0x000000040404722b */ /* 0x000fd00000000004 */
[----:B------:R-:W-:Y:S01]  /*0620*/  DFMA R4, R2, R4, R2 ;  /* 0x000000040204722b */ /* 0x000fe20000000002 */
[----:B------:R-:W-:Y:S02]  /*0630*/  IMAD.MOV.U32 R2, RZ, RZ, 0x6857bee0 ;  /* 0x6857bee0ff027424 */ /* 0x000fe400078e00ff */
[----:B------:R-:W-:-:S05]  /*0640*/  IMAD.MOV.U32 R3, RZ, RZ, 0x415a30ac ;  /* 0x415a30acff037424 */ /* 0x000fca00078e00ff */
        /* <DEDUP_REMOVED lines=28> */
[----:B------:R-:W-:-:S08]  /*0810*/  DFMA R2, R4, R2, |R8| ;  /* 0x000000020402722b */ /* 0x000fd00000000408 */
[C---:B------:R-:W-:Y:S01]  /*0820*/  DMUL R4, R2.reuse, UR6 ;  /* 0x0000000602047c28 */ /* 0x040fe20008000000 */
[----:B------:R-:W-:Y:S01]  /*0830*/  UMOV UR6, 0x54442d18 ;  /* 0x54442d1800067882 */ /* 0x000fe20000000000 */
[----:B------:R-:W-:Y:S01]  /*0840*/  UMOV UR7, 0x3ff921fb ;  /* 0x3ff921fb00077882 */ /* 0x000fe20000000000 */
[----:B------:R-:W-:-:S07]  /*0850*/  DSETP.GE.AND P1, PT, |R2|, 2.14748364800000000000e+09, PT ;  /* 0x41e000000200742a */ /* 0x000fce0003f26200 */
        /* <DEDUP_REMOVED lines=16> */
.L_x_44:
[----:B------:R-:W-:Y:S01]  /*0960*/  LOP3.LUT R4, R4, 0x3, RZ, 0xc0, !PT ;  /* 0x0000000304047812 */ /* 0x000fe200078ec0ff */
[----:B------:R-:W-:Y:S01]  /*0970*/  UMOV UR6, 0x7f3321d2 ;  /* 0x7f3321d200067882 */ /* 0x000fe20000000000 */
[----:B------:R-:W-:Y:S02]  /*0980*/  UMOV UR7, 0x4002d97c ;  /* 0x4002d97c00077882 */ /* 0x000fe40000000000 */
[----:B------:R-:W0:Y:S01]  /*0990*/  I2F.F64.U32 R2, R4 ;  /* 0x0000000400027312 */ /* 0x000e220000201800 */
[----:B------:R-:W-:Y:S01]  /*09a0*/  DADD R6, R6, -UR6 ;  /* 0x8000000606067e29 */ /* 0x000fe20008000000 */
[----:B------:R-:W-:Y:S01]  /*09b0*/  UMOV UR6, 0x54442d18 ;  /* 0x54442d1800067882 */ /* 0x000fe20000000000 */
[----:B------:R-:W-:-:S06]  /*09c0*/  UMOV UR7, 0x3ff921fb ;  /* 0x3ff921fb00077882 */ /* 0x000fcc0000000000 */
[----:B0-----:R-:W-:-:S08]  /*09d0*/  DFMA R2, R2, UR6, R6 ;  /* 0x0000000602027c2b */ /* 0x001fd00008000006 */
[----:B------:R-:W-:-:S06]  /*09e0*/  DSETP.GE.AND P1, PT, |R2|, 2.14748364800000000000e+09, PT ;  /* 0x41e000000200742a */ /* 0x000fcc0003f26200 */
[----:B------:R-:W-:-:S14]  /*09f0*/  DSETP.EQ.OR P1, PT, |R2|, +INF , !P1 ;  /* 0x7ff000000200742a */ /* 0x000fdc0004f22600 */
[----:B------:R-:W-:Y:S05]  /*0a00*/  @P1 BRA `(.L_x_43) ;  /* 0x00000000000c1947 */ /* 0x000fea0003800000 */
[----:B------:R-:W-:Y:S01]  /*0a10*/  IMAD.MOV.U32 R4, RZ, RZ, R2 ;  /* 0x000000ffff047224 */ /* 0x000fe200078e0002 */
[----:B------:R-:W-:-:S07]  /*0a20*/  MOV R0, 0xa40 ;  /* 0x00000a4000007802 */ /* 0x000fce0000000f00 */
[----:B------:R-:W-:Y:S05]  /*0a30*/  CALL.REL.NOINC `($_Z16kernelFuncDoublePd$__internal_trig_reduction_slowpathd) ;  /* 0x0000004c00307944 */ /* 0x000fea0003c00000 */
.L_x_43:
[----:B------:R-:W-:Y:S01]  /*0a40*/  DADD R12, -RZ, |R8| ;  /* 0x00000000ff0c7229 */ /* 0x000fe20000000508 */
[----:B------:R-:W0:Y:S01]  /*0a50*/  LDC.64 R16, c[0x0][0x380] ;  /* 0x0000e000ff107b82 */ /* 0x000e220000000a00 */
[----:B------:R-:W-:Y:S01]  /*0a60*/  MOV R6, RZ ;  /* 0x000000ff00067202 */ /* 0x000fe20000000f00 */
[----:B------:R-:W-:Y:S02]  /*0a70*/  IMAD.MOV.U32 R14, RZ, RZ, 0x0 ;  /* 0x00000000ff0e7424 */ /* 0x000fe400078e00ff */
[----:B------:R-:W-:-:S05]  /*0a80*/  IMAD.MOV.U32 R15, RZ, RZ, 0x3fd80000 ;  /* 0x3fd80000ff0f7424 */ /* 0x000fca00078e00ff */
[----:B------:R-:W-:Y:S01]  /*0a90*/  LOP3.LUT R2, R13, 0xffc00000, RZ, 0xc0, !PT ;  /* 0xffc000000d027812 */ /* 0x000fe200078ec0ff */
[----:B------:R-:W-:-:S03]  /*0aa0*/  IMAD.MOV.U32 R21, RZ, RZ, R13 ;  /* 0x000000ffff157224 */ /* 0x000fc600078e000d */
[----:B------:R-:W-:Y:S01]  /*0ab0*/  LOP3.LUT R3, R2, 0x7fd00000, RZ, 0x3c, !PT ;  /* 0x7fd0000002037812 */ /* 0x000fe200078e3cff */
[----:B------:R-:W-:-:S06]  /*0ac0*/  IMAD.MOV.U32 R2, RZ, RZ, RZ ;  /* 0x000000ffff027224 */ /* 0x000fcc00078e00ff */
[----:B------:R-:W-:Y:S01]  /*0ad0*/  DMUL R4, |R8|, R2 ;  /* 0x0000000208047228 */ /* 0x000fe20000000200 */
[----:B0-----:R0:W-:Y:S07]  /*0ae0*/  STG.E.64 desc[UR4][R16.64+0x10], R12 ;  /* 0x0000100c10007986 */ /* 0x0011ee000c101b04 */
[----:B------:R-:W-:-:S06]  /*0af0*/  DFMA R4, R4, R4, RZ ;  /* 0x000000040404722b */ /* 0x000fcc00000000ff */
[----:B------:R-:W1:Y:S04]  /*0b00*/  MUFU.RSQ64H R7, R5 ;  /* 0x0000000500077308 */ /* 0x000e680000001c00 */
[----:B------:R-:W-:-:S05]  /*0b10*/  VIADD R0, R5, 0xfff00000 ;  /* 0xfff0000005007836 */ /* 0x000fca0000000000 */
[----:B------:R-:W-:Y:S01]  /*0b20*/  ISETP.GE.U32.AND P1, PT, R0, 0x7fe00000, PT ;  /* 0x7fe000000000780c */ /* 0x000fe20003f26070 */
[----:B-1----:R-:W-:-:S08]  /*0b30*/  DMUL R10, R6, R6 ;  /* 0x00000006060a7228 */ /* 0x002fd00000000000 */
[----:B------:R-:W-:-:S08]  /*0b40*/  DFMA R10, R4, -R10, 1 ;  /* 0x3ff00000040a742b */ /* 0x000fd0000000080a */
[----:B------:R-:W-:Y:S02]  /*0b50*/  DFMA R14, R10, R14, 0.5 ;  /* 0x3fe000000a0e742b */ /* 0x000fe4000000000e */
[----:B------:R-:W-:-:S08]  /*0b60*/  DMUL R10, R6, R10 ;  /* 0x0000000a060a7228 */ /* 0x000fd00000000000 */
[----:B------:R-:W-:Y:S01]  /*0b70*/  DFMA R6, R14, R10, R6 ;  /* 0x0000000a0e06722b */ /* 0x000fe20000000006 */
[----:B0-----:R-:W-:Y:S10]  /*0b80*/  @!P1 BRA `(.L_x_45) ;  /* 0x0000000000189947 */ /* 0x001ff40003800000 */
[----:B------:R-:W-:Y:S01]  /*0b90*/  IMAD.MOV.U32 R10, RZ, RZ, R4 ;  /* 0x000000ffff0a7224 */ /* 0x000fe200078e0004 */
[----:B------:R-:W-:Y:S01]  /*0ba0*/  MOV R0, 0xbd0 ;  /* 0x00000bd000007802 */ /* 0x000fe20000000f00 */
[----:B------:R-:W-:-:S07]  /*0bb0*/  IMAD.MOV.U32 R11, RZ, RZ, R5 ;  /* 0x000000ffff0b7224 */ /* 0x000fce00078e0005 */
[----:B------:R-:W-:Y:S05]  /*0bc0*/  CALL.REL.NOINC `($__internal_3_$__cuda_sm20_drsqrt_f64_slowpath_v2) ;  /* 0x0000004800487944 */ /* 0x000fea0003c00000 */
[----:B------:R-:W-:Y:S02]  /*0bd0*/  IMAD.MOV.U32 R6, RZ, RZ, R10 ;  /* 0x000000ffff067224 */ /* 0x000fe400078e000a */
[----:B------:R-:W-:-:S07]  /*0be0*/  IMAD.MOV.U32 R7, RZ, RZ, R11 ;  /* 0x000000ffff077224 */ /* 0x000fce00078e000b */
.L_x_45:
[----:B------:R-:W0:Y:S01]  /*0bf0*/  LDC.64 R4, c[0x0][0x380] ;  /* 0x0000e000ff047b82 */ /* 0x000e220000000a00 */
[----:B------:R-:W-:Y:S01]  /*0c00*/  DMUL R6, R2, R6 ;  /* 0x0000000602067228 */ /* 0x000fe20000000000 */
[----:B------:R-:W-:Y:S01]  /*0c10*/  UMOV UR6, 0x8f9d3f28 ;  /* 0x8f9d3f2800067882 */ /* 0x000fe20000000000 */
[C---:B------:R-:W-:Y:S01]  /*0c20*/  DSETP.NEU.AND P1, PT, |R8|.reuse, +INF , PT ;  /* 0x7ff000000800742a */ /* 0x040fe20003f2d200 */
[----:B------:R-:W-:Y:S02]  /*0c30*/  UMOV UR7, 0x3fe97f4a ;  /* 0x3fe97f4a00077882 */ /* 0x000fe40000000000 */
[----:B------:R-:W-:-:S05]  /*0c40*/  DSETP.GTU.AND P2, PT, |R8|, UR6, PT ;  /* 0x0000000608007e2a */ /* 0x000fca000bf4c200 */
[----:B------:R-:W-:Y:S02]  /*0c50*/  FSEL R2, R6, RZ, P1 ;  /* 0x000000ff06027208 */ /* 0x000fe40000800000 */
[----:B------:R-:W-:-:S05]  /*0c60*/  FSEL R3, R7, RZ, P1 ;  /* 0x000000ff07037208 */ /* 0x000fca0000800000 */
[----:B0-----:R0:W-:Y:S02]  /*0c70*/  STG.E.64 desc[UR4][R4.64+0x10], R2 ;  /* 0x0000100204007986 */ /* 0x0011e4000c101b04 */
[----:B------:R-:W-:Y:S05]  /*0c80*/  @P2 BRA `(.L_x_46) ;  /* 0x0000000400202947 */ /* 0x000fea0003800000 */
[----:B------:R-:W-:Y:S01]  /*0c90*/  UMOV UR6, 0xb6a7a8c0 ;  /* 0xb6a7a8c000067882 */ /* 0x000fe20000000000 */
[----:B------:R-:W-:Y:S02]  /*0ca0*/  UMOV UR7, 0x402471fc ;  /* 0x402471fc00077882 */ /* 0x000fe40000000000 */
[----:B------:R-:W-:-:S14]  /*0cb0*/  DSETP.LE.OR P0, PT, |R8|, UR6, !P0 ;  /* 0x0000000608007e2a */ /* 0x000fdc000c703600 */
[----:B------:R-:W-:Y:S05]  /*0cc0*/  @P0 BRA `(.L_x_47) ;  /* 0x0000000800440947 */ /* 0x000fea0003800000 */
[----:B------:R-:W-:Y:S01]  /*0cd0*/  DADD R12, -RZ, |R8| ;  /* 0x00000000ff0c7229 */ /* 0x000fe20000000508 */
[----:B0-----:R-:W-:Y:S01]  /*0ce0*/  IMAD.MOV.U32 R2, RZ, RZ, RZ ;  /* 0x000000ffff027224 */ /* 0x001fe200078e00ff */
        /* <DEDUP_REMOVED lines=51> */
[----:B------:R-:W-:-:S07]  /*1020*/  IMAD.MOV.U32 R6, RZ, RZ, R7 ;  /* 0x000000ffff067224 */ /* 0x000fce00078e0007 */
.L_x_48:
[----:B------:R-:W-:Y:S01]  /*1030*/  LOP3.LUT R4, R6, 0x3, RZ, 0xc0, !PT ;  /* 0x0000000306047812 */ /* 0x000fe200078ec0ff */
[----:B------:R-:W-:Y:S01]  /*1040*/  UMOV UR6, 0x54442d18 ;  /* 0x54442d1800067882 */ /* 0x000fe20000000000 */
[----:B------:R-:W-:Y:S02]  /*1050*/  UMOV UR7, 0x3fe921fb ;  /* 0x3fe921fb00077882 */ /* 0x000fe40000000000 */
[----:B------:R-:W-:Y:S01]  /*1060*/  DADD R2, R2, -UR6 ;  /* 0x8000000602027e29 */ /* 0x000fe20008000000 */
[----:B------:R-:W-:Y:S01]  /*1070*/  UMOV UR7, 0x3ff921fb ;  /* 0x3ff921fb00077882 */ /* 0x000fe20000000000 */
[----:B------:R-:W0:Y:S06]  /*1080*/  I2F.F64.U32 R4, R4 ;  /* 0x0000000400047312 */ /* 0x000e2c0000201800 */
[----:B0-----:R-:W-:-:S08]  /*1090*/  DFMA R2, R4, UR6, R2 ;  /* 0x0000000604027c2b */ /* 0x001fd00008000002 */
[----:B------:R-:W-:-:S06]  /*10a0*/  DSETP.GE.AND P0, PT, |R2|, 2.14748364800000000000e+09, PT ;  /* 0x41e000000200742a */ /* 0x000fcc0003f06200 */
[----:B------:R-:W-:-:S14]  /*10b0*/  DSETP.EQ.OR P0, PT, |R2|, +INF , !P0 ;  /* 0x7ff000000200742a */ /* 0x000fdc0004702600 */
[----:B------:R-:W-:Y:S05]  /*10c0*/  @P0 BRA `(.L_x_47) ;  /* 0x0000000400440947 */ /* 0x000fea0003800000 */
[----:B------:R-:W-:Y:S01]  /*10d0*/  IMAD.MOV.U32 R4, RZ, RZ, R2 ;  /* 0x000000ffff047224 */ /* 0x000fe200078e0002 */
[----:B------:R-:W-:-:S07]  /*10e0*/  MOV R0, 0x1100 ;  /* 0x0000110000007802 */ /* 0x000fce0000000f00 */
[----:B------:R-:W-:Y:S05]  /*10f0*/  CALL.REL.NOINC `($_Z16kernelFuncDoublePd$__internal_trig_reduction_slowpathd) ;  /* 0x0000004400807944 */ /* 0x000fea0003c00000 */
[----:B------:R-:W-:Y:S05]  /*1100*/  BRA `(.L_x_47) ;  /* 0x0000000400347947 */ /* 0x000fea0003800000 */
.L_x_46:
[----:B------:R-:W-:Y:S01]  /*1110*/  UMOV UR6, 0xc0c06ed ;  /* 0x0c0c06ed00067882 */ /* 0x000fe20000000000 */
[----:B------:R-:W-:Y:S02]  /*1120*/  UMOV UR7, 0x40214ef3 ;  /* 0x40214ef300077882 */ /* 0x000fe40000000000 */
[----:B------:R-:W-:-:S14]  /*1130*/  DSETP.LE.OR P0, PT, |R8|, UR6, !P1 ;  /* 0x0000000608007e2a */ /* 0x000fdc000cf03600 */
[----:B------:R-:W-:Y:S05]  /*1140*/  @P0 BRA `(.L_x_47) ;  /* 0x0000000400240947 */ /* 0x000fea0003800000 */
[----:B------:R-:W-:Y:S01]  /*1150*/  DADD R12, -RZ, |R8| ;  /* 0x00000000ff0c7229 */ /* 0x000fe20000000508 */
[----:B0-----:R-:W-:Y:S01]  /*1160*/  IMAD.MOV.U32 R2, RZ, RZ, RZ ;  /* 0x000000ffff027224 */ /* 0x001fe200078e00ff */
[----:B------:R-:W-:Y:S01]  /*1170*/  UMOV UR6, 0x4be101dc ;  /* 0x4be101dc00067882 */ /* 0x000fe20000000000 */
[----:B------:R-:W-:-:S03]  /*1180*/  UMOV UR7, 0x418a86a6 ;  /* 0x418a86a600077882 */ /* 0x000fc60000000000 */
[----:B------:R-:W0:Y:S02]  /*1190*/  MUFU.RCP64H R3, R13 ;  /* 0x0000000d00037308 */ /* 0x000e240000001800 */
[----:B0-----:R-:W-:-:S08]  /*11a0*/  DFMA R4, -|R8|, R2, 1 ;  /* 0x3ff000000804742b */ /* 0x001fd00000000302 */
[----:B------:R-:W-:-:S08]  /*11b0*/  DFMA R4, R4, R4, R4 ;  /* 0x000000040404722b */ /* 0x000fd00000000004 */
[----:B------:R-:W-:Y:S01]  /*11c0*/  DFMA R2, R2, R4, R2 ;  /* 0x000000040202722b */ /* 0x000fe20000000002 */
[----:B------:R-:W-:Y:S01]  /*11d0*/  IMAD.MOV.U32 R4, RZ, RZ, -0x6553a7ed ;  /* 0x9aac5813ff047424 */ /* 0x000fe200078e00ff */
[----:B------:R-:W-:-:S06]  /*11e0*/  MOV R5, 0x415709c7 ;  /* 0x415709c700057802 */ /* 0x000fcc0000000f00 */
[----:B------:R-:W-:-:S08]  /*11f0*/  DMUL R6, R2, R2 ;  /* 0x0000000202067228 */ /* 0x000fd00000000000 */
[----:B------:R-:W-:Y:S01]  /*1200*/  DFMA R4, R6, UR6, -R4 ;  /* 0x0000000606047c2b */ /* 0x000fe20008000804 */
        /* <DEDUP_REMOVED lines=47> */
.L_x_49:
        /* <DEDUP_REMOVED lines=14> */
.L_x_47:
[----:B------:R-:W-:Y:S01]  /*15e0*/  UMOV UR6, 0x7819e8d2 ;  /* 0x7819e8d200067882 */ /* 0x000fe20000000000 */
[----:B------:R-:W-:Y:S02]  /*15f0*/  UMOV UR7, 0x730d6 ;  /* 0x000730d600077882 */ /* 0x000fe40000000000 */
[----:B------:R-:W-:-:S14]  /*1600*/  DSETP.GEU.AND P0, PT, |R8|, UR6, PT ;  /* 0x0000000608007e2a */ /* 0x000fdc000bf0e200 */
[----:B------:R-:W-:Y:S05]  /*1610*/  @P0 BRA `(.L_x_50) ;  /* 0x0000000000540947 */ /* 0x000fea0003800000 */
[----:B0-----:R-:W-:Y:S01]  /*1620*/  DADD R4, -RZ, |R8| ;  /* 0x00000000ff047229 */ /* 0x001fe20000000508 */
[----:B------:R-:W-:Y:S01]  /*1630*/  IMAD.MOV.U32 R2, RZ, RZ, 0x1 ;  /* 0x00000001ff027424 */ /* 0x000fe200078e00ff */
[----:B------:R-:W-:Y:S01]  /*1640*/  UMOV UR6, 0x6dc9c883 ;  /* 0x6dc9c88300067882 */ /* 0x000fe20000000000 */
[----:B------:R-:W-:-:S03]  /*1650*/  UMOV UR7, 0x3fe45f30 ;  /* 0x3fe45f3000077882 */ /* 0x000fc60000000000 */
[----:B------:R-:W0:Y:S02]  /*1660*/  MUFU.RCP64H R3, R5 ;  /* 0x0000000500037308 */ /* 0x000e240000001800 */
[----:B0-----:R-:W-:-:S08]  /*1670*/  DFMA R6, -|R8|, R2, 1 ;  /* 0x3ff000000806742b */ /* 0x001fd00000000302 */
[----:B------:R-:W-:-:S08]  /*1680*/  DFMA R6, R6, R6, R6 ;  /* 0x000000060606722b */ /* 0x000fd00000000006 */
[----:B------:R-:W-:-:S08]  /*1690*/  DFMA R6, R2, R6, R2 ;  /* 0x000000060206722b */ /* 0x000fd00000000002 */
[----:B------:R-:W-:-:S08]  /*16a0*/  DFMA R2, -|R8|, R6, 1 ;  /* 0x3ff000000802742b */ /* 0x000fd00000000306 */
[----:B------:R-:W-:-:S08]  /*16b0*/  DFMA R2, R6, R2, R6 ;  /* 0x000000020602722b */ /* 0x000fd00000000006 */
[----:B------:R-:W-:-:S08]  /*16c0*/  DMUL R6, R2, -UR6 ;  /* 0x8000000602067c28 */ /* 0x000fd00008000000 */
[----:B------:R-:W-:-:S08]  /*16d0*/  DFMA R10, -|R8|, R6, -UR6 ;  /* 0x80000006080a7e2b */ /* 0x000fd00008000306 */
[----:B------:R-:W-:-:S10]  /*16e0*/  DFMA R2, R2, R10, R6 ;  /* 0x0000000a0202722b */ /* 0x000fd40000000006 */
[----:B------:R-:W-:-:S05]  /*16f0*/  FFMA R0, RZ, R5, R3 ;  /* 0x00000005ff007223 */ /* 0x000fca0000000003 */
[----:B------:R-:W-:-:S13]  /*1700*/  FSETP.GT.AND P0, PT, |R0|, 1.469367938527859385e-39, PT ;  /* 0x001000000000780b */ /* 0x000fda0003f04200 */
[----:B------:R-:W-:Y:S05]  /*1710*/  @P0 BRA `(.L_x_51) ;  /* 0x0000003400780947 */ /* 0x000fea0003800000 */
[----:B------:R-:W-:-:S07]  /*1720*/  MOV R0, 0x1740 ;  /* 0x0000174000007802 */ /* 0x000fce0000000f00 */
[----:B------:R-:W-:Y:S05]  /*1730*/  CALL.REL.NOINC `($__internal_2_$__cuda_sm20_div_rn_f64_full) ;  /* 0x0000003800347944 */ /* 0x000fea0003c00000 */
[----:B------:R-:W-:Y:S02]  /*1740*/  IMAD.MOV.U32 R2, RZ, RZ, R12 ;  /* 0x000000ffff027224 */ /* 0x000fe400078e000c */
[----:B------:R-:W-:Y:S01]  /*1750*/  IMAD.MOV.U32 R3, RZ, RZ, R13 ;  /* 0x000000ffff037224 */ /* 0x000fe200078e000d */
[----:B------:R-:W-:Y:S06]  /*1760*/  BRA `(.L_x_51) ;  /* 0x0000003400647947 */ /* 0x000fec0003800000 */
.L_x_50:
[----:B------:R-:W-:Y:S01]  /*1770*/  UMOV UR6, 0x8132576 ;  /* 0x0813257600067882 */ /* 0x000fe20000000000 */
[----:B------:R-:W-:Y:S02]  /*1780*/  UMOV UR7, 0x3ff4c6f2 ;  /* 0x3ff4c6f200077882 */ /* 0x000fe40000000000 */
[----:B------:R-:W-:-:S14]  /*1790*/  DSETP.GTU.AND P0, PT, |R8|, UR6, PT ;  /* 0x0000000608007e2a */ /* 0x000fdc000bf0c200 */
[----:B------:R-:W-:Y:S05]  /*17a0*/  @P0 BRA `(.L_x_52) ;  /* 0x0000001c00580947 */ /* 0x000fea0003800000 */
[----:B------:R-:W-:Y:S01]  /*17b0*/  UMOV UR6, 0xbad7b784 ;  /* 0xbad7b78400067882 */ /* 0x000fe20000000000 */
[----:B------:R-:W-:Y:S02]  /*17c0*/  UMOV UR7, 0x400353aa ;  /* 0x400353aa00077882 */ /* 0x000fe40000000000 */
[----:B------:R-:W-:-:S14]  /*17d0*/  DSETP.GTU.AND P0, PT, |R8|, UR6, PT ;  /* 0x0000000608007e2a */ /* 0x000fdc000bf0c200 */
[----:B------:R-:W-:Y:S05]  /*17e0*/  @P0 BRA `(.L_x_53) ;  /* 0x0000000000bc0947 */ /* 0x000fea0003800000 */
[----:B0-----:R-:W-:Y:S01]  /*17f0*/  IMAD.MOV.U32 R2, RZ, RZ, -0x5f23c0ab ;  /* 0xa0dc3f55ff027424 */ /* 0x001fe200078e00ff */
[----:B------:R-:W-:Y:S01]  /*1800*/  UMOV UR6, 0xdcde2ad3 ;  /* 0xdcde2ad300067882 */ /* 0x000fe20000000000 */
[----:B------:R-:W-:Y:S01]  /*1810*/  IMAD.MOV.U32 R3, RZ, RZ, 0x3d4dd167 ;  /* 0x3d4dd167ff037424 */ /* 0x000fe200078e00ff */
[----:B------:R-:W-:-:S05]  /*1820*/  UMOV UR7, 0x3d020e4a ;  /* 0x3d020e4a00077882 */ /* 0x000fca0000000000 */
[----:B------:R-:W-:Y:S01]  /*1830*/  DFMA R2, |R8|, UR6, -R2 ;  /* 0x0000000608027c2b */ /* 0x000fe20008000a02 */
[----:B------:R-:W-:Y:S01]  /*1840*/  UMOV UR6, 0xa491e487 ;  /* 0xa491e48700067882 */ /* 0x000fe20000000000 */
[----:B------:R-:W-:-:S06]  /*1850*/  UMOV UR7, 0x3d5503f5 ;  /* 0x3d5503f500077882 */ /* 0x000fcc0000000000 */
[----:B------:R-:W-:Y:S01]  /*1860*/  DFMA R2, |R8|, R2, UR6 ;  /* 0x0000000608027e2b */ /* 0x000fe20008000202 */
        /* <DEDUP_REMOVED lines=8> */
[----:B------:R-:W-:Y:S01]  /*18f0*/  DFMA R2, |R8|, R2, -UR6 ;  /* 0x8000000608027e2b */ /* 0x000fe20008000202 */
        /* <DEDUP_REMOVED lines=26> */
[----:B------:R-:W-:-:S08]  /*1aa0*/  DFMA R2, |R8|, R2, UR6 ;  /* 0x0000000608027e2b */ /* 0x000fd00008000202 */
[----:B------:R-:W-:-:S08]  /*1ab0*/  DFMA R2, |R8|, R2, 0.5 ;  /* 0x3fe000000802742b */ /* 0x000fd00000000202 */
[----:B------:R-:W-:Y:S01]  /*1ac0*/  DMUL R4, |R8|, R2 ;  /* 0x0000000208047228 */ /* 0x000fe20000000200 */
[----:B------:R-:W-:Y:S10]  /*1ad0*/  BRA `(.L_x_54) ;  /* 0x00000010007c7947 */ /* 0x000ff40003800000 */
.L_x_53:
[----:B------:R-:W-:Y:S01]  /*1ae0*/  UMOV UR6, 0x574614ea ;  /* 0x574614ea00067882 */ /* 0x000fe20000000000 */
[----:B------:R-:W-:Y:S02]  /*1af0*/  UMOV UR7, 0x4015b1d0 ;  /* 0x4015b1d000077882 */ /* 0x000fe40000000000 */
[----:B------:R-:W-:-:S14]  /*1b00*/  DSETP.GTU.AND P0, PT, |R8|, UR6, PT ;  /* 0x0000000608007e2a */ /* 0x000fdc000bf0c200 */
[----:B------:R-:W-:Y:S05]  /*1b10*/  @P0 BRA `(.L_x_55) ;  /* 0x0000000000dc0947 */ /* 0x000fea0003800000 */
[----:B------:R-:W-:Y:S01]  /*1b20*/  UMOV UR6, 0x75af6f09 ;  /* 0x75af6f0900067882 */ /* 0x000fe20000000000 */
[----:B------:R-:W-:Y:S01]  /*1b30*/  UMOV UR7, 0x400ea755 ;  /* 0x400ea75500077882 */ /* 0x000fe20000000000 */
[----:B0-----:R-:W-:Y:S01]  /*1b40*/  IMAD.MOV.U32 R4, RZ, RZ, 0x1df02dad ;  /* 0x1df02dadff047424 */ /* 0x001fe200078e00ff */
[----:B------:R-:W-:Y:S01]  /*1b50*/  DADD R2, |R8|, -UR6 ;  /* 0x8000000608027e29 */ /* 0x000fe20008000200 */
[----:B------:R-:W-:Y:S01]  /*1b60*/  UMOV UR6, 0xa9d1b256 ;  /* 0xa9d1b25600067882 */ /* 0x000fe20000000000 */
[----:B------:R-:W-:Y:S01]  /*1b70*/  UMOV UR7, 0x3ca60155 ;  /* 0x3ca6015500077882 */ /* 0x000fe20000000000 */
[----:B------:R-:W-:-:S05]  /*1b80*/  IMAD.MOV.U32 R5, RZ, RZ, 0x3d41011a ;  /* 0x3d41011aff057424 */ /* 0x000fca00078e00ff */
[----:B------:R-:W-:Y:S01]  /*1b90*/  DADD R2, R2, UR6 ;  /* 0x0000000602027e29 */ /* 0x000fe20008000000 */
[----:B------:R-:W-:Y:S01]  /*1ba0*/  UMOV UR6, 0xbb60175e ;  /* 0xbb60175e00067882 */ /* 0x000fe20000000000 */
[----:B------:R-:W-:-:S06]  /*1bb0*/  UMOV UR7, 0x3cf8d3cd ;  /* 0x3cf8d3cd00077882 */ /* 0x000fcc0000000000 */
[----:B------:R-:W-:Y:S01]  /*1bc0*/  DFMA R4, R2, -UR6, R4 ;  /* 0x8000000602047c2b */ /* 0x000fe20008000004 */
        /* <DEDUP_REMOVED lines=41> */
[----:B------:R-:W-:-:S08]  /*1e60*/  DFMA R4, R2, R4, -UR6 ;  /* 0x8000000602047e2b */ /* 0x000fd00008000004 */
[----:B------:R-:W-:Y:S01]  /*1e70*/  DMUL R4, R2, R4 ;  /* 0x0000000402047228 */ /* 0x000fe20000000000 */
[----:B------:R-:W-:Y:S10]  /*1e80*/  BRA `(.L_x_54) ;  /* 0x0000000c00907947 */ /* 0x000ff40003800000 */
.L_x_55:
        /* <DEDUP_REMOVED lines=14> */
[----:B------:R-:W-:Y:S01]  /*1f70*/  DFMA R4, R2, UR6, -R4 ;  /* 0x0000000602047c2b */ /* 0x000fe20008000804 */
        /* <DEDUP_REMOVED lines=41> */
[----:B------:R-:W-:-:S08]  /*2210*/  DFMA R4, R2, R4, UR6 ;  /* 0x0000000602047e2b */ /* 0x000fd00008000004 */
[----:B------:R-:W-:Y:S01]  /*2220*/  DMUL R4, R2, R4 ;  /* 0x0000000402047228 */ /* 0x000fe20000000000 */
[----:B------:R-:W-:Y:S10]  /*2230*/  BRA `(.L_x_54) ;  /* 0x0000000800a47947 */ /* 0x000ff40003800000 */
.L_x_56:
[----:B0-----:R-:W-:Y:S01]  /*2240*/  DADD R2, -RZ, |R8| ;  /* 0x00000000ff027229 */ /* 0x001fe20000000508 */
[----:B------:R-:W-:Y:S01]  /*2250*/  IMAD.MOV.U32 R6, RZ, RZ, 0x6857bee0 ;  /* 0x6857bee0ff067424 */ /* 0x000fe200078e00ff */
[----:B------:R-:W-:Y:S01]  /*2260*/  MOV R7, 0x415a30ac ;  /* 0x415a30ac00077802 */ /* 0x000fe20000000f00 */
[----:B------:R-:W-:Y:S01]  /*2270*/  UMOV UR6, 0x212fdc9a ;  /* 0x212fdc9a00067882 */ /* 0x000fe20000000000 */
[----:B------:R-:W-:Y:S01]  /*2280*/  UMOV UR7, 0x418da26b ;  /* 0x418da26b00077882 */ /* 0x000fe20000000000 */
[----:B------:R-:W-:Y:S01]  /*2290*/  UMOV UR8, 0x6dc9c883 ;  /* 0x6dc9c88300087882 */ /* 0x000fe20000000000 */
[----:B------:R-:W-:Y:S01]  /*22a0*/  IMAD.MOV.U32 R2, RZ, RZ, RZ ;  /* 0x000000ffff027224 */ /* 0x000fe200078e00ff */
[----:B------:R-:W-:-:S03]  /*22b0*/  UMOV UR9, 0x3fe45f30 ;  /* 0x3fe45f3000097882 */ /* 0x000fc60000000000 */
        /* <DEDUP_REMOVED lines=32> */
[----:B------:R-:W-:Y:S01]  /*24c0*/  DFMA R2, R4, R2, |R8| ;  /* 0x000000020402722b */ /* 0x000fe20000000408 */
[----:B------:R-:W-:Y:S02]  /*24d0*/  IMAD.MOV.U32 R4, RZ, RZ, 0x22a3f8be ;  /* 0x22a3f8beff047424 */ /* 0x000fe400078e00ff */
[----:B------:R-:W-:-:S05]  /*24e0*/  IMAD.MOV.U32 R5, RZ, RZ, 0x4099c063 ;  /* 0x4099c063ff057424 */ /* 0x000fca00078e00ff */
[----:B------:R-:W-:Y:S02]  /*24f0*/  DMUL R6, R2, UR8 ;  /* 0x0000000802067c28 */ /* 0x000fe40008000000 */
[----:B------:R-:W-:Y:S01]  /*2500*/  DFMA R4, R14, UR6, -R4 ;  /* 0x000000060e047c2b */ /* 0x000fe20008000804 */
[----:B------:R-:W-:Y:S01]  /*2510*/  UMOV UR6, 0x4da77324 ;  /* 0x4da7732400067882 */ /* 0x000fe20000000000 */
[----:B------:R-:W-:Y:S01]  /*2520*/  UMOV UR7, 0x405b8935 ;  /* 0x405b893500077882 */ /* 0x000fe20000000000 */
[----:B------:R-:W-:Y:S01]  /*2530*/  DSETP.GE.AND P0, PT, |R2|, 2.14748364800000000000e+09, PT ;  /* 0x41e000000200742a */ /* 0x000fe20003f06200 */
[----:B------:R-:W0:Y:S04]  /*2540*/  F2I.F64 R0, R6 ;  /* 0x0000000600007311 */ /* 0x000e280000301100 */
[----:B------:R-:W-:Y:S01]  /*2550*/  DFMA R4, R14, R4, UR6 ;  /* 0x000000060e047e2b */ /* 0x000fe20008000004 */
[----:B------:R-:W-:Y:S01]  /*2560*/  UMOV UR6, 0x94653188 ;  /* 0x9465318800067882 */ /* 0x000fe20000000000 */
[----:B------:R-:W-:-:S06]  /*2570*/  UMOV UR7, 0x401e3522 ;  /* 0x401e352200077882 */ /* 0x000fcc0000000000 */
[C---:B------:R-:W-:Y:S01]  /*2580*/  DFMA R4, R14.reuse, R4, -UR6 ;  /* 0x800000060e047e2b */ /* 0x040fe20008000004 */
[----:B------:R-:W-:Y:S01]  /*2590*/  UMOV UR6, 0xb16bd7a7 ;  /* 0xb16bd7a700067882 */ /* 0x000fe20000000000 */
[----:B------:R-:W-:Y:S01]  /*25a0*/  UMOV UR7, 0x3fe9bc7d ;  /* 0x3fe9bc7d00077882 */ /* 0x000fe20000000000 */
[----:B0-----:R-:W0:Y:S05]  /*25b0*/  I2F.F64 R10, R0 ;  /* 0x00000000000a7312 */ /* 0x001e2a0000201c00 */
[----:B------:R-:W-:Y:S01]  /*25c0*/  DFMA R4, R14, R4, UR6 ;  /* 0x000000060e047e2b */ /* 0x000fe20008000004 */
[----:B------:R-:W-:Y:S01]  /*25d0*/  UMOV UR6, 0xc3a4f741 ;  /* 0xc3a4f74100067882 */ /* 0x000fe20000000000 */
[----:B------:R-:W-:-:S06]  /*25e0*/  UMOV UR7, 0x3fc8bfe1 ;  /* 0x3fc8bfe100077882 */ /* 0x000fcc0000000000 */
[----:B------:R-:W-:Y:S01]  /*25f0*/  DFMA R4, R14, R4, -UR6 ;  /* 0x800000060e047e2b */ /* 0x000fe20008000004 */
[----:B------:R-:W-:Y:S01]  /*2600*/  UMOV UR6, 0x54442d18 ;  /* 0x54442d1800067882 */ /* 0x000fe20000000000 */
[----:B------:R-:W-:Y:S02]  /*2610*/  UMOV UR7, 0x3ff921fb ;  /* 0x3ff921fb00077882 */ /* 0x000fe40000000000 */
[----:B0-----:R-:W-:Y:S01]  /*2620*/  DFMA R12, R10, -UR6, R2 ;  /* 0x800000060a0c7c2b */ /* 0x001fe20008000002 */
[----:B------:R-:W-:Y:S01]  /*2630*/  UMOV UR6, 0xf0d00be2 ;  /* 0xf0d00be200067882 */ /* 0x000fe20000000000 */
[----:B------:R-:W-:Y:S02]  /*2640*/  UMOV UR7, 0x3fc7ffff ;  /* 0x3fc7ffff00077882 */ /* 0x000fe40000000000 */
[----:B------:R-:W-:Y:S01]  /*2650*/  DFMA R4, R14, R4, UR6 ;  /* 0x000000060e047e2b */ /* 0x000fe20008000004 */
[----:B------:R-:W-:Y:S01]  /*2660*/  UMOV UR6, 0x33145c00 ;  /* 0x33145c0000067882 */ /* 0x000fe20000000000 */
[----:B------:R-:W-:-:S02]  /*2670*/  UMOV UR7, 0x3c91a626 ;  /* 0x3c91a62600077882 */ /* 0x000fc40000000000 */
[----:B------:R-:W-:Y:S01]  /*2680*/  DFMA R12, R10, -UR6, R12 ;  /* 0x800000060a0c7c2b */ /* 0x000fe2000800000c */
[----:B------:R-:W-:Y:S01]  /*2690*/  UMOV UR6, 0x68cc ;  /* 0x000068cc00067882 */ /* 0x000fe20000000000 */
[----:B------:R-:W-:Y:S02]  /*26a0*/  UMOV UR7, 0x3ff00000 ;  /* 0x3ff0000000077882 */ /* 0x000fe40000000000 */
[----:B------:R-:W-:Y:S01]  /*26b0*/  DFMA R14, R14, R4, UR6 ;  /* 0x000000060e0e7e2b */ /* 0x000fe20008000004 */
[----:B------:R-:W-:Y:S01]  /*26c0*/  UMOV UR6, 0x252049c0 ;  /* 0x252049c000067882 */ /* 0x000fe20000000000 */
[----:B------:R-:W-:Y:S02]  /*26d0*/  UMOV UR7, 0x397b839a ;  /* 0x397b839a00077882 */ /* 0x000fe40000000000 */
        /* <DEDUP_REMOVED lines=8> */
.L_x_57:
        /* <DEDUP_REMOVED lines=8> */
[----:B------:R-:W-:-:S14]  /*27e0*/  DSETP.NEU.AND P0, PT, |R10|, +INF , PT ;  /* 0x7ff000000a00742a */ /* 0x000fdc0003f0d200 */
[----:B------:R-:W-:Y:S01]  /*27f0*/  @!P0 DMUL R2, RZ, R10 ;  /* 0x0000000aff028228 */ /* 0x000fe20000000000 */
[----:B------:R-:W-:Y:S01]  /*2800*/  @!P0 IMAD.MOV.U32 R0, RZ, RZ, 0x1 ;  /* 0x00000001ff008424 */ /* 0x000fe200078e00ff */
[----:B------:R-:W-:Y:S09]  /*2810*/  @!P0 BRA `(.L_x_58) ;  /* 0x0000000000588947 */ /* 0x000ff20003800000 */
[----:B------:R-:W-:Y:S01]  /*2820*/  UMOV UR6, 0x6dc9c883 ;  /* 0x6dc9c88300067882 */ /* 0x000fe20000000000 */
[----:B------:R-:W-:Y:S01]  /*2830*/  UMOV UR7, 0x3fe45f30 ;  /* 0x3fe45f3000077882 */ /* 0x000fe20000000000 */
[C---:B------:R-:W-:Y:S02]  /*2840*/  DSETP.GE.AND P0, PT, |R10|.reuse, 2.14748364800000000000e+09, PT ;  /* 0x41e000000a00742a */ /* 0x040fe40003f06200 */
[----:B------:R-:W-:Y:S01]  /*2850*/  DMUL R4, R10, UR6 ;  /* 0x000000060a047c28 */ /* 0x000fe20008000000 */
[----:B------:R-:W-:Y:S01]  /*2860*/  UMOV UR6, 0x54442d18 ;  /* 0x54442d1800067882 */ /* 0x000fe20000000000 */
[----:B------:R-:W-:-:S04]  /*2870*/  UMOV UR7, 0x3ff921fb ;  /* 0x3ff921fb00077882 */ /* 0x000fc80000000000 */
        /* <DEDUP_REMOVED lines=11> */
[----:B------:R-:W-:Y:S01]  /*2930*/  MOV R0, 0x2960 ;  /* 0x0000296000007802 */ /* 0x000fe20000000f00 */
[----:B------:R-:W-:-:S07]  /*2940*/  IMAD.MOV.U32 R3, RZ, RZ, R11 ;  /* 0x000000ffff037224 */ /* 0x000fce00078e000b */
[----:B------:R-:W-:Y:S05]  /*2950*/  CALL.REL.NOINC `($_Z16kernelFuncDoublePd$__internal_trig_reduction_slowpathd) ;  /* 0x0000002c00687944 */ /* 0x000fea0003c00000 */
[----:B------:R-:W-:-:S07]  /*2960*/  IMAD.MOV.U32 R0, RZ, RZ, R7 ;  /* 0x000000ffff007224 */ /* 0x000fce00078e0007 */
.L_x_59:
[----:B------:R-:W-:-:S07]  /*2970*/  VIADD R0, R0, 0x1 ;  /* 0x0000000100007836 */ /* 0x000fce0000000000 */
.L_x_58:
[----:B------:R-:W0:Y:S01]  /*2980*/  LDCU.64 UR6, c[0x4][0x10] ;  /* 0x01000200ff0677ac */ /* 0x000e220008000a00 */
[----:B------:R-:W-:-:S05]  /*2990*/  IMAD.SHL.U32 R4, R0, 0x40, RZ ;  /* 0x0000004000047824 */ /* 0x000fca00078e00ff */
[----:B------:R-:W-:-:S04]  /*29a0*/  LOP3.LUT R4, R4, 0x40, RZ, 0xc0, !PT ;  /* 0x0000004004047812 */ /* 0x000fc800078ec0ff */
[----:B0-----:R-:W-:-:S05]  /*29b0*/  IADD3 R12, P0, PT, R4, UR6, RZ ;  /* 0x00000006040c7c10 */ /* 0x001fca000ff1e0ff */
[----:B------:R-:W-:-:S05]  /*29c0*/  IMAD.X R13, RZ, RZ, UR7, P0 ;  /* 0x00000007ff0d7e24 */ /* 0x000fca00080e06ff */
[----:B------:R-:W2:Y:S04]  /*29d0*/  LDG.E.128.CONSTANT R24, desc[UR4][R12.64] ;  /* 0x000000040c187981 */ /* 0x000ea8000c1e9d00 */
[----:B------:R-:W3:Y:S04]  /*29e0*/  LDG.E.128.CONSTANT R4, desc[UR4][R12.64+0x10] ;  /* 0x000010040c047981 */ /* 0x000ee8000c1e9d00 */
[----:B------:R0:W4:Y:S01]  /*29f0*/  LDG.E.128.CONSTANT R16, desc[UR4][R12.64+0x20] ;  /* 0x000020040c107981 */ /* 0x000122000c1e9d00 */
[----:B------:R-:W-:Y:S01]  /*2a00*/  LOP3.LUT R10, R0, 0x1, RZ, 0xc0, !PT ;  /* 0x00000001000a7812 */ /* 0x000fe200078ec0ff */
[----:B------:R-:W-:-:S02]  /*2a10*/  IMAD.MOV.U32 R22, RZ, RZ, 0x20fd8164 ;  /* 0x20fd8164ff167424 */ /* 0x000fc400078e00ff */
[----:B------:R-:W-:Y:S01]  /*2a20*/  IMAD.MOV.U32 R20, RZ, RZ, 0x3da8ff83 ;  /* 0x3da8ff83ff147424 */ /* 0x000fe200078e00ff */
[----:B------:R-:W-:Y:S01]  /*2a30*/  ISETP.NE.U32.AND P0, PT, R10, 0x1, PT ;  /* 0x000000010a00780c */ /* 0x000fe20003f05070 */
[----:B------:R-:W-:-:S03]  /*2a40*/  DMUL R10, R2, R2 ;  /* 0x00000002020a7228 */ /* 0x000fc60000000000 */
[----:B------:R-:W-:Y:S01]  /*2a50*/  FSEL R22, R22, -8.06006814911005101289e+34, !P0 ;  /* 0xf9785eba16167808 */ /* 0x000fe20004000000 */
[----:B0-----:R-:W-:Y:S01]  /*2a60*/  DADD R12, -RZ, |R8| ;  /* 0x00000000ff0c7229 */ /* 0x001fe20000000508 */
[----:B------:R-:W-:-:S06]  /*2a70*/  FSEL R23, -R20, 0.11223486810922622681, !P0 ;  /* 0x3de5db6514177808 */ /* 0x000fcc0004000100 */
[----:B--2---:R-:W-:-:S08]  /*2a80*/  DFMA R24, R10, R22, R24 ;  /* 0x000000160a18722b */ /* 0x004fd00000000018 */
[----:B------:R-:W-:-:S08]  /*2a90*/  DFMA R24, R10, R24, R26 ;  /* 0x000000180a18722b */ /* 0x000fd0000000001a */
[----:B---3--:R-:W-:-:S08]  /*2aa0*/  DFMA R4, R10, R24, R4 ;  /* 0x000000180a04722b */ /* 0x008fd00000000004 */
[----:B------:R-:W-:Y:S02]  /*2ab0*/  DFMA R6, R10, R4, R6 ;  /* 0x000000040a06722b */ /* 0x000fe40000000006 */
[----:B------:R-:W0:Y:S01]  /*2ac0*/  MUFU.RSQ64H R5, R13 ;  /* 0x0000000d00057308 */ /* 0x000e220000001c00 */
[----:B------:R-:W-:-:S05]  /*2ad0*/  IMAD.MOV.U32 R4, RZ, RZ, RZ ;  /* 0x000000ffff047224 */ /* 0x000fca00078e00ff */
[----:B----4-:R-:W-:-:S08]  /*2ae0*/  DFMA R6, R10, R6, R16 ;  /* 0x000000060a06722b */ /* 0x010fd00000000010 */
[----:B------:R-:W-:Y:S01]  /*2af0*/  DFMA R6, R10, R6, R18 ;  /* 0x000000060a06722b */ /* 0x000fe20000000012 */
[----:B------:R-:W-:Y:S01]  /*2b00*/  MOV R18, 0x0 ;  /* 0x0000000000127802 */ /* 0x000fe20000000f00 */
[----:B0-----:R-:W-:Y:S01]  /*2b10*/  DMUL R16, R4, R4 ;  /* 0x0000000404107228 */ /* 0x001fe20000000000 */
[----:B------:R-:W-:-:S05]  /*2b20*/  IMAD.MOV.U32 R19, RZ, RZ, 0x3fd80000 ;  /* 0x3fd80000ff137424 */ /* 0x000fca00078e00ff */
[----:B------:R-:W-:Y:S02]  /*2b30*/  DFMA R2, R6, R2, R2 ;  /* 0x000000020602722b */ /* 0x000fe40000000002 */
[----:B------:R-:W-:Y:S02]  /*2b40*/  DFMA R6, R10, R6, 1 ;  /* 0x3ff000000a06742b */ /* 0x000fe40000000006 */
[----:B------:R-:W-:-:S08]  /*2b50*/  DFMA R16, |R8|, -R16, 1 ;  /* 0x3ff000000810742b */ /* 0x000fd00000000a10 */
[----:B------:R-:W-:Y:S02]  /*2b60*/  FSEL R10, R6, R2, !P0 ;  /* 0x00000002060a7208 */ /* 0x000fe40004000000 */
[----:B------:R-:W-:Y:S01]  /*2b70*/  FSEL R11, R7, R3, !P0 ;  /* 0x00000003070b7208 */ /* 0x000fe20004000000 */
[----:B------:R-:W-:Y:S01]  /*2b80*/  DFMA R6, R16, R18, 0.5 ;  /* 0x3fe000001006742b */ /* 0x000fe20000000012 */
[----:B------:R-:W-:Y:S01]  /*2b90*/  LOP3.LUT P0, RZ, R0, 0x2, RZ, 0xc0, !PT ;  /* 0x0000000200ff7812 */ /* 0x000fe2000780c0ff */
[----:B------:R-:W-:Y:S01]  /*2ba0*/  VIADD R18, R13, 0xfff00000 ;  /* 0xfff000000d127836 */ /* 0x000fe20000000000 */
[----:B------:R-:W-:Y:S02]  /*2bb0*/  DMUL R16, R4, R16 ;  /* 0x0000001004107228 */ /* 0x000fe40000000000 */
[----:B------:R-:W-:Y:S02]  /*2bc0*/  DADD R2, RZ, -R10 ;  /* 0x00000000ff027229 */ /* 0x000fe4000000080a */
[----:B------:R-:W-:-:S04]  /*2bd0*/  ISETP.GE.U32.AND P1, PT, R18, 0x7fe00000, PT ;  /* 0x7fe000001200780c */ /* 0x000fc80003f26070 */
[----:B------:R-:W-:-:S04]  /*2be0*/  DFMA R6, R6, R16, R4 ;  /* 0x000000100606722b */ /* 0x000fc80000000004 */
[----:B------:R-:W-:Y:S02]  /*2bf0*/  FSEL R4, R10, R2, !P0 ;  /* 0x000000020a047208 */ /* 0x000fe40004000000 */
[----:B------:R-:W-:-:S03]  /*2c00*/  FSEL R5, R11, R3, !P0 ;  /* 0x000000030b057208 */ /* 0x000fc60004000000 */
[----:B------:R-:W-:Y:S05]  /*2c10*/  @!P1 BRA `(.L_x_60) ;  /* 0x0000000000189947 */ /* 0x000fea0003800000 */
[----:B------:R-:W-:Y:S01]  /*2c20*/  IMAD.MOV.U32 R10, RZ, RZ, R12 ;  /* 0x000000ffff0a7224 */ /* 0x000fe200078e000c */
[----:B------:R-:W-:Y:S01]  /*2c30*/  MOV R0, 0x2c60 ;  /* 0x00002c6000007802 */ /* 0x000fe20000000f00 */
[----:B------:R-:W-:-:S07]  /*2c40*/  IMAD.MOV.U32 R11, RZ, RZ, R13 ;  /* 0x000000ffff0b7224 */ /* 0x000fce00078e000d */
[----:B------:R-:W-:Y:S05]  /*2c50*/  CALL.REL.NOINC `($__internal_3_$__cuda_sm20_drsqrt_f64_slowpath_v2) ;  /* 0x0000002800247944 */ /* 0x000fea0003c00000 */
[----:B------:R-:W-:Y:S02]  /*2c60*/  IMAD.MOV.U32 R6, RZ, RZ, R10 ;  /* 0x000000ffff067224 */ /* 0x000fe400078e000a */
[----:B------:R-:W-:-:S07]  /*2c70*/  IMAD.MOV.U32 R7, RZ, RZ, R11 ;  /* 0x000000ffff077224 */ /* 0x000fce00078e000b */
.L_x_60:
[----:B------:R-:W-:Y:S01]  /*2c80*/  UMOV UR6, 0x33d43651 ;  /* 0x33d4365100067882 */ /* 0x000fe20000000000 */
[----:B------:R-:W-:Y:S02]  /*2c90*/  UMOV UR7, 0x3fe98845 ;  /* 0x3fe9884500077882 */ /* 0x000fe40000000000 */
[----:B------:R-:W-:-:S08]  /*2ca0*/  DMUL R6, R6, UR6 ;  /* 0x0000000606067c28 */ /* 0x000fd00008000000 */
[----:B------:R-:W-:-:S08]  /*2cb0*/  DMUL R6, R14, R6 ;  /* 0x000000060e067228 */ /* 0x000fd00000000000 */
[----:B------:R-:W-:-:S11]  /*2cc0*/  DMUL R4, R6, R4 ;  /* 0x0000000406047228 */ /* 0x000fd60000000000 */
.L_x_54:
[----:B------:R-:W-:Y:S01]  /*2cd0*/  ISETP.GT.AND P0, PT, R21, 0xfffff, PT ;  /* 0x000fffff1500780c */ /* 0x000fe20003f04270 */
[----:B------:R-:W-:-:S10]  /*2ce0*/  DADD R2, -RZ, |R8| ;  /* 0x00000000ff027229 */ /* 0x000fd40000000508 */
[----:B------:R-:W-:Y:S02]  /*2cf0*/  IMAD.MOV.U32 R6, RZ, RZ, R2 ;  /* 0x000000ffff067224 */ /* 0x000fe400078e0002 */
[----:B------:R-:W-:Y:S01]  /*2d00*/  IMAD.MOV.U32 R7, RZ, RZ, R3 ;  /* 0x000000ffff077224 */ /* 0x000fe200078e0003 */
[----:B------:R-:W-:-:S10]  /*2d10*/  @!P0 DMUL R6, |R8|, 1.80143985094819840000e+16 ;  /* 0x4350000008068828 */ /* 0x000fd40000000200 */
[----:B------:R-:W-:Y:S02]  /*2d20*/  @!P0 IMAD.MOV.U32 R21, RZ, RZ, R7 ;  /* 0x000000ffff158224 */ /* 0x000fe400078e0007 */
[----:B------:R-:W-:Y:S02]  /*2d30*/  @!P0 IMAD.MOV.U32 R12, RZ, RZ, R6 ;  /* 0x000000ffff0c8224 */ /* 0x000fe400078e0006 */
[----:B------:R-:W-:-:S05]  /*2d40*/  VIADD R0, R21, 0xffffffff ;  /* 0xffffffff15007836 */ /* 0x000fca0000000000 */
[----:B------:R-:W-:Y:S01]  /*2d50*/  ISETP.GT.U32.AND P1, PT, R0, 0x7feffffe, PT ;  /* 0x7feffffe0000780c */ /* 0x000fe20003f24070 */
[----:B------:R-:W-:Y:S02]  /*2d60*/  IMAD.MOV.U32 R0, RZ, RZ, -0x3ff ;  /* 0xfffffc01ff007424 */ /* 0x000fe400078e00ff */
[----:B------:R-:W-:-:S10]  /*2d70*/  @!P0 IMAD.MOV.U32 R0, RZ, RZ, -0x435 ;  /* 0xfffffbcbff008424 */ /* 0x000fd400078e00ff */
[----:B------:R-:W-:Y:S05]  /*2d80*/  @P1 BRA `(.L_x_61) ;  /* 0x0000000400041947 */ /* 0x000fea0003800000 */
[----:B------:R-:W-:Y:S01]  /*2d90*/  LOP3.LUT R6, R21, 0xfffff, RZ, 0xc0, !PT ;  /* 0x000fffff15067812 */ /* 0x000fe200078ec0ff */
[----:B------:R-:W-:Y:S01]  /*2da0*/  IMAD.MOV.U32 R18, RZ, RZ, -0x748574fc ;  /* 0x8b7a8b04ff127424 */ /* 0x000fe200078e00ff */
[----:B------:R-:W-:Y:S01]  /*2db0*/  MOV R10, RZ ;  /* 0x000000ff000a7202 */ /* 0x000fe20000000f00 */
[----:B------:R-:W-:Y:S01]  /*2dc0*/  IMAD.MOV.U32 R19, RZ, RZ, 0x3ed0ee25 ;  /* 0x3ed0ee25ff137424 */ /* 0x000fe200078e00ff */
[----:B------:R-:W-:Y:S01]  /*2dd0*/  LOP3.LUT R7, R6, 0x3ff00000, RZ, 0xfc, !PT ;  /* 0x3ff0000006077812 */ /* 0x000fe200078efcff */
[----:B------:R-:W-:Y:S01]  /*2de0*/  IMAD.MOV.U32 R6, RZ, RZ, R12 ;  /* 0x000000ffff067224 */ /* 0x000fe200078e000c */
[----:B------:R-:W-:Y:S01]  /*2df0*/  UMOV UR6, 0x3ae80f1e ;  /* 0x3ae80f1e00067882 */ /* 0x000fe20000000000 */
[----:B------:R-:W-:Y:S01]  /*2e00*/  UMOV UR7, 0x3eb1380b ;  /* 0x3eb1380b00077882 */ /* 0x000fe20000000000 */
[----:B------:R-:W-:Y:S01]  /*2e10*/  ISETP.GE.U32.AND P0, PT, R7, 0x3ff6a09f, PT ;  /* 0x3ff6a09f0700780c */ /* 0x000fe20003f06070 */
[----:B------:R-:W-:Y:S01]  /*2e20*/  IMAD.MOV.U32 R23, RZ, RZ, 0x43300000 ;  /* 0x43300000ff177424 */ /* 0x000fe200078e00ff */
[----:B------:R-:W-:Y:S01]  /*2e30*/  LEA.HI R0, R21, R0, RZ, 0xc ;  /* 0x0000000015007211 */ /* 0x000fe200078f60ff */
[----:B------:R-:W-:Y:S01]  /*2e40*/  UMOV UR8, 0x80000000 ;  /* 0x8000000000087882 */ /* 0x000fe20000000000 */
[----:B------:R-:W-:-:S09]  /*2e50*/  UMOV UR9, 0x43300000 ;  /* 0x4330000000097882 */ /* 0x000fd20000000000 */
[----:B------:R-:W-:Y:S02]  /*2e60*/  @P0 VIADD R11, R7, 0xfff00000 ;  /* 0xfff00000070b0836 */ /* 0x000fe40000000000 */
[----:B------:R-:W-:Y:S02]  /*2e70*/  @P0 VIADD R0, R0, 0x1 ;  /* 0x0000000100000836 */ /* 0x000fe40000000000 */
[----:B------:R-:W-:-:S03]  /*2e80*/  @P0 IMAD.MOV.U32 R7, RZ, RZ, R11 ;  /* 0x000000ffff070224 */ /* 0x000fc600078e000b */
[----:B------:R-:W-:-:S03]  /*2e90*/  LOP3.LUT R22, R0, 0x80000000, RZ, 0x3c, !PT ;  /* 0x8000000000167812 */ /* 0x000fc600078e3cff */
[C---:B------:R-:W-:Y:S02]  /*2ea0*/  DADD R16, R6.reuse, 1 ;  /* 0x3ff0000006107429 */ /* 0x040fe40000000000 */
[----:B------:R-:W-:-:S04]  /*2eb0*/  DADD R6, R6, -1 ;  /* 0xbff0000006067429 */ /* 0x000fc80000000000 */
[----:B------:R-:W0:Y:S02]  /*2ec0*/  MUFU.RCP64H R11, R17 ;  /* 0x00000011000b7308 */ /* 0x000e240000001800 */
[----:B0-----:R-:W-:-:S08]  /*2ed0*/  DFMA R12, -R16, R10, 1 ;  /* 0x3ff00000100c742b */ /* 0x001fd0000000010a */
[----:B------:R-:W-:-:S08]  /*2ee0*/  DFMA R12, R12, R12, R12 ;  /* 0x0000000c0c0c722b */ /* 0x000fd0000000000c */
[----:B------:R-:W-:-:S08]  /*2ef0*/  DFMA R10, R10, R12, R10 ;  /* 0x0000000c0a0a722b */ /* 0x000fd0000000000a */
[----:B------:R-:W-:-:S08]  /*2f00*/  DMUL R12, R6, R10 ;  /* 0x0000000a060c7228 */ /* 0x000fd00000000000 */
[----:B------:R-:W-:-:S08]  /*2f10*/  DFMA R12, R6, R10, R12 ;  /* 0x0000000a060c722b */ /* 0x000fd0000000000c */
[----:B------:R-:W-:Y:S02]  /*2f20*/  DMUL R14, R12, R12 ;  /* 0x0000000c0c0e7228 */ /* 0x000fe40000000000 */
[----:B------:R-:W-:-:S06]  /*2f30*/  DADD R20, R6, -R12 ;  /* 0x0000000006147229 */ /* 0x000fcc000000080c */
[----:B------:R-:W-:Y:S01]  /*2f40*/  DFMA R16, R14, UR6, R18 ;  /* 0x000000060e107c2b */ /* 0x000fe20008000012 */
[----:B------:R-:W-:Y:S01]  /*2f50*/  UMOV UR6, 0x9f02676f ;  /* 0x9f02676f00067882 */ /* 0x000fe20000000000 */
[----:B------:R-:W-:Y:S01]  /*2f60*/  UMOV UR7, 0x3ef3b266 ;  /* 0x3ef3b26600077882 */ /* 0x000fe20000000000 */
[----:B------:R-:W-:-:S05]  /*2f70*/  DADD R20, R20, R20 ;  /* 0x0000000014147229 */ /* 0x000fca0000000014 */
[----:B------:R-:W-:Y:S01]  /*2f80*/  DFMA R16, R14, R16, UR6 ;  /* 0x000000060e107e2b */ /* 0x000fe20008000010 */
[----:B------:R-:W-:Y:S01]  /*2f90*/  UMOV UR6, 0xa9ab0956 ;  /* 0xa9ab095600067882 */ /* 0x000fe20000000000 */
[----:B------:R-:W-:Y:S01]  /*2fa0*/  UMOV UR7, 0x3f1745cb ;  /* 0x3f1745cb00077882 */ /* 0x000fe20000000000 */
[----:B------:R-:W-:-:S05]  /*2fb0*/  DFMA R20, R6, -R12, R20 ;  /* 0x8000000c0614722b */ /* 0x000fca0000000014 */
[----:B------:R-:W-:Y:S01]  /*2fc0*/  DFMA R16, R14, R16, UR6 ;  /* 0x000000060e107e2b */ /* 0x000fe20008000010 */
[----:B------:R-:W-:Y:S01]  /*2fd0*/  UMOV UR6, 0x2d1b5154 ;  /* 0x2d1b515400067882 */ /* 0x000fe20000000000 */
[----:B------:R-:W-:Y:S01]  /*2fe0*/  UMOV UR7, 0x3f3c71c7 ;  /* 0x3f3c71c700077882 */ /* 0x000fe20000000000 */
[----:B------:R-:W-:-:S05]  /*2ff0*/  DMUL R20, R10, R20 ;  /* 0x000000140a147228 */ /* 0x000fca0000000000 */
[----:B------:R-:W-:Y:S01]  /*3000*/  DFMA R16, R14, R16, UR6 ;  /* 0x000000060e107e2b */ /* 0x000fe20008000010 */
[----:B------:R-:W-:Y:S01]  /*3010*/  UMOV UR6, 0x923be72d ;  /* 0x923be72d00067882 */ /* 0x000fe20000000000 */
[----:B------:R-:W-:-:S06]  /*3020*/  UMOV UR7, 0x3f624924 ;  /* 0x3f62492400077882 */ /* 0x000fcc0000000000 */
[----:B------:R-:W-:Y:S01]  /*3030*/  DFMA R18, R14, R16, UR6 ;  /* 0x000000060e127e2b */ /* 0x000fe20008000010 */
[----:B------:R-:W-:Y:S01]  /*3040*/  UMOV UR6, 0x9999a3c4 ;  /* 0x9999a3c400067882 */ /* 0x000fe20000000000 */
[----:B------:R-:W-:Y:S01]  /*3050*/  UMOV UR7, 0x3f899999 ;  /* 0x3f89999900077882 */ /* 0x000fe20000000000 */
[----:B------:R-:W-:Y:S01]  /*3060*/  DADD R16, R22, -UR8 ;  /* 0x8000000816107e29 */ /* 0x000fe20008000000 */
[----:B------:R-:W-:Y:S01]  /*3070*/  UMOV UR8, 0xfefa39ef ;  /* 0xfefa39ef00087882 */ /* 0x000fe20000000000 */
[----:B------:R-:W-:-:S03]  /*3080*/  UMOV UR9, 0x3fe62e42 ;  /* 0x3fe62e4200097882 */ /* 0x000fc60000000000 */
[----:B------:R-:W-:Y:S01]  /*3090*/  DFMA R18, R14, R18, UR6 ;  /* 0x000000060e127e2b */ /* 0x000fe20008000012 */
[----:B------:R-:W-:Y:S01]  /*30a0*/  UMOV UR6, 0x55555554 ;  /* 0x5555555400067882 */ /* 0x000fe20000000000 */
[----:B------:R-:W-:Y:S01]  /*30b0*/  UMOV UR7, 0x3fb55555 ;  /* 0x3fb5555500077882 */ /* 0x000fe20000000000 */
[----:B------:R-:W-:-:S05]  /*30c0*/  DFMA R6, R16, UR8, R12 ;  /* 0x0000000810067c2b */ /* 0x000fca000800000c */
[----:B------:R-:W-:Y:S01]  /*30d0*/  DFMA R18, R14, R18, UR6 ;  /* 0x000000060e127e2b */ /* 0x000fe20008000012 */
[----:B------:R-:W-:Y:S01]  /*30e0*/  UMOV UR6, 0xfefa39ef ;  /* 0xfefa39ef00067882 */ /* 0x000fe20000000000 */
[----:B------:R-:W-:Y:S02]  /*30f0*/  UMOV UR7, 0x3fe62e42 ;  /* 0x3fe62e4200077882 */ /* 0x000fe40000000000 */
[----:B------:R-:W-:Y:S01]  /*3100*/  DFMA R22, R16, -UR6, R6 ;  /* 0x8000000610167c2b */ /* 0x000fe20008000006 */
[----:B------:R-:W-:Y:S01]  /*3110*/  UMOV UR6, 0x3b39803f ;  /* 0x3b39803f00067882 */ /* 0x000fe20000000000 */
[----:B------:R-:W-:Y:S02]  /*3120*/  UMOV UR7, 0x3c7abc9e ;  /* 0x3c7abc9e00077882 */ /* 0x000fe40000000000 */
[----:B------:R-:W-:-:S04]  /*3130*/  DMUL R18, R14, R18 ;  /* 0x000000120e127228 */ /* 0x000fc80000000000 */
[----:B------:R-:W-:-:S04]  /*3140*/  DADD R22, -R12, R22 ;  /* 0x000000000c167229 */ /* 0x000fc80000000116 */
[----:B------:R-:W-:-:S08]  /*3150*/  DFMA R18, R12, R18, R20 ;  /* 0x000000120c12722b */ /* 0x000fd00000000014 */
[----:B------:R-:W-:-:S08]  /*3160*/  DADD R18, R18, -R22 ;  /* 0x0000000012127229 */ /* 0x000fd00000000816 */
[----:B------:R-:W-:-:S08]  /*3170*/  DFMA R18, R16, UR6, R18 ;  /* 0x0000000610127c2b */ /* 0x000fd00008000012 */
[----:B------:R-:W-:Y:S01]  /*3180*/  DADD R6, R6, R18 ;  /* 0x0000000006067229 */ /* 0x000fe20000000012 */
[----:B------:R-:W-:Y:S10]  /*3190*/  BRA `(.L_x_62) ;  /* 0x0000000000187947 */ /* 0x000ff40003800000 */
.L_x_61:
[----:B------:R-:W-:Y:S01]  /*31a0*/  IMAD.MOV.U32 R10, RZ, RZ, 0x0 ;  /* 0x00000000ff0a7424 */ /* 0x000fe200078e00ff */
[----:B------:R-:W-:Y:S01]  /*31b0*/  LOP3.LUT P0, RZ, R7, 0x7fffffff, RZ, 0xc0, !PT ;  /* 0x7fffffff07ff7812 */ /* 0x000fe2000780c0ff */
[----:B------:R-:W-:-:S06]  /*31c0*/  IMAD.MOV.U32 R11, RZ, RZ, 0x7ff00000 ;  /* 0x7ff00000ff0b7424 */ /* 0x000fcc00078e00ff */
[----:B------:R-:W-:-:S10]  /*31d0*/  DFMA R10, R6, R10, +INF ;  /* 0x7ff00000060a742b */ /* 0x000fd4000000000a */
[----:B------:R-:W-:Y:S02]  /*31e0*/  FSEL R6, R10, RZ, P0 ;  /* 0x000000ff0a067208 */ /* 0x000fe40000000000 */
[----:B------:R-:W-:-:S07]  /*31f0*/  FSEL R7, R11, -QNAN , P0 ;  /* 0xfff000000b077808 */ /* 0x000fce0000000000 */
.L_x_62:
[----:B------:R-:W0:Y:S01]  /*3200*/  MUFU.RCP64H R11, R3 ;  /* 0x00000003000b7308 */ /* 0x000e220000001800 */
[----:B------:R-:W-:Y:S01]  /*3210*/  VIADD R10, R3, 0x300402 ;  /* 0x00300402030a7836 */ /* 0x000fe20000000000 */
[----:B------:R-:W-:Y:S01]  /*3220*/  UMOV UR6, 0xfeebc2a0 ;  /* 0xfeebc2a000067882 */ /* 0x000fe20000000000 */
[----:B------:R-:W-:Y:S02]  /*3230*/  UMOV UR7, 0x39b4484b ;  /* 0x39b4484b00077882 */ /* 0x000fe40000000000 */
[C---:B------:R-:W-:Y:S01]  /*3240*/  DSETP.GEU.AND P0, PT, |R8|.reuse, UR6, PT ;  /* 0x0000000608007e2a */ /* 0x040fe2000bf0e200 */
[----:B------:R-:W-:Y:S01]  /*3250*/  FSETP.GEU.AND P1, PT, |R10|, 5.8789094863358348022e-39, PT ;  /* 0x004004020a00780b */ /* 0x000fe20003f2e200 */
[----:B0-----:R-:W-:-:S08]  /*3260*/  DFMA R12, -|R8|, R10, 1 ;  /* 0x3ff00000080c742b */ /* 0x001fd0000000030a */
[----:B------:R-:W-:-:S08]  /*3270*/  DFMA R12, R12, R12, R12 ;  /* 0x0000000c0c0c722b */ /* 0x000fd0000000000c */
[----:B------:R-:W-:Y:S02]  /*3280*/  DFMA R14, R10, R12, R10 ;  /* 0x0000000c0a0e722b */ /* 0x000fe4000000000a */
[C---:B------:R-:W-:Y:S02]  /*3290*/  DMUL R12, |R8|.reuse, 0.5 ;  /* 0x3fe00000080c7828 */ /* 0x040fe40000000200 */
[----:B------:R-:W-:-:S04]  /*32a0*/  DMUL R10, R8, R8 ;  /* 0x00000008080a7228 */ /* 0x000fc80000000000 */
[----:B------:R-:W-:-:S04]  /*32b0*/  DFMA R16, -|R8|, R14, 1 ;  /* 0x3ff000000810742b */ /* 0x000fc8000000030e */
[----:B------:R-:W-:Y:S02]  /*32c0*/  FSEL R4, R12, R4, !P0 ;  /* 0x000000040c047208 */ /* 0x000fe40004000000 */
[----:B------:R-:W-:Y:S02]  /*32d0*/  FSEL R5, R13, R5, !P0 ;  /* 0x000000050d057208 */ /* 0x000fe40004000000 */
[----:B------:R-:W-:Y:S01]  /*32e0*/  DFMA R14, R14, R16, R14 ;  /* 0x000000100e0e722b */ /* 0x000fe2000000000e */
[----:B------:R-:W-:Y:S10]  /*32f0*/  @P1 BRA `(.L_x_63) ;  /* 0x0000000000101947 */ /* 0x000ff40003800000 */
[----:B------:R-:W-:-:S05]  /*3300*/  LOP3.LUT R0, R3, 0x7fffffff, RZ, 0xc0, !PT ;  /* 0x7fffffff03007812 */ /* 0x000fca00078ec0ff */
[----:B------:R-:W-:Y:S01]  /*3310*/  VIADD R14, R0, 0xfff00000 ;  /* 0xfff00000000e7836 */ /* 0x000fe20000000000 */
[----:B------:R-:W-:-:S07]  /*3320*/  MOV R0, 0x3340 ;  /* 0x0000334000007802 */ /* 0x000fce0000000f00 */
[----:B------:R-:W-:Y:S05]  /*3330*/  CALL.REL.NOINC `($__internal_1_$__cuda_sm20_dblrcp_rn_slowpath_v3) ;  /* 0x0000001800947944 */ /* 0x000fea0003c00000 */
.L_x_63:
[----:B------:R-:W-:Y:S01]  /*3340*/  IMAD.MOV.U32 R2, RZ, RZ, 0x1fb7b95e ;  /* 0x1fb7b95eff027424 */ /* 0x000fe200078e00ff */
[----:B------:R-:W-:Y:S01]  /*3350*/  UMOV UR6, 0x687428c ;  /* 0x0687428c00067882 */ /* 0x000fe20000000000 */
[----:B------:R-:W-:Y:S01]  /*3360*/  IMAD.MOV.U32 R3, RZ, RZ, 0x3dcf0b5b ;  /* 0x3dcf0b5bff037424 */ /* 0x000fe200078e00ff */
[----:B------:R-:W-:Y:S01]  /*3370*/  UMOV UR7, 0x3d5249f9 ;  /* 0x3d5249f900077882 */ /* 0x000fe20000000000 */
[----:B------:R-:W-:Y:S01]  /*3380*/  DFMA R4, R6, R4, -R14 ;  /* 0x000000040604722b */ /* 0x000fe2000000080e */
[----:B------:R-:W-:Y:S01]  /*3390*/  UMOV UR8, 0x6dc9c883 ;  /* 0x6dc9c88300087882 */ /* 0x000fe20000000000 */
[----:B------:R-:W-:Y:S02]  /*33a0*/  UMOV UR9, 0x3fe45f30 ;  /* 0x3fe45f3000097882 */ /* 0x000fe40000000000 */
[----:B------:R-:W-:Y:S01]  /*33b0*/  DFMA R2, R10, UR6, -R2 ;  /* 0x000000060a027c2b */ /* 0x000fe20008000802 */
[----:B------:R-:W-:Y:S01]  /*33c0*/  UMOV UR6, 0x9311fa14 ;  /* 0x9311fa1400067882 */ /* 0x000fe20000000000 */
[----:B------:R-:W-:-:S02]  /*33d0*/  UMOV UR7, 0x3e432e58 ;  /* 0x3e432e5800077882 */ /* 0x000fc40000000000 */
[----:B------:R-:W-:-:S04]  /*33e0*/  DMUL R4, R4, UR8 ;  /* 0x0000000804047c28 */ /* 0x000fc80008000000 */
        /* <DEDUP_REMOVED lines=15> */
[----:B------:R-:W-:-:S08]  /*34e0*/  DFMA R2, R10, R2, -UR6 ;  /* 0x800000060a027e2b */ /* 0x000fd00008000002 */
[----:B------:R-:W-:Y:S01]  /*34f0*/  DFMA R2, |R8|, R2, R4 ;  /* 0x000000020802722b */ /* 0x000fe20000000204 */
[----:B------:R-:W-:Y:S10]  /*3500*/  BRA `(.L_x_51) ;  /* 0x0000001400fc7947 */ /* 0x000ff40003800000 */
.L_x_52:
[----:B------:R-:W-:Y:S01]  /*3510*/  UMOV UR6, 0xec2adc83 ;  /* 0xec2adc8300067882 */ /* 0x000fe20000000000 */
[----:B------:R-:W-:Y:S02]  /*3520*/  UMOV UR7, 0x4009b510 ;  /* 0x4009b51000077882 */ /* 0x000fe40000000000 */
[----:B------:R-:W-:-:S14]  /*3530*/  DSETP.GTU.AND P0, PT, |R8|, UR6, PT ;  /* 0x0000000608007e2a */ /* 0x000fdc000bf0c200 */
[----:B------:R-:W-:Y:S05]  /*3540*/  @P0 BRA `(.L_x_64) ;  /* 0x00000004003c0947 */ /* 0x000fea0003800000 */
[----:B------:R-:W-:Y:S01]  /*3550*/  UMOV UR6, 0xd4dff243 ;  /* 0xd4dff24300067882 */ /* 0x000fe20000000000 */
[----:B------:R-:W-:Y:S01]  /*3560*/  UMOV UR7, 0x400193be ;  /* 0x400193be00077882 */ /* 0x000fe20000000000 */
[----:B0-----:R-:W-:Y:S01]  /*3570*/  IMAD.MOV.U32 R4, RZ, RZ, -0x1b27468b ;  /* 0xe4d8b975ff047424 */ /* 0x001fe200078e00ff */
        /* <DEDUP_REMOVED lines=76> */
.L_x_64:
        /* <DEDUP_REMOVED lines=11> */
[----:B------:R-:W-:Y:S01]  /*3af0*/  DADD R2, R2, -UR6 ;  /* 0x8000000602027e29 */ /* 0x000fe20008000000 */
[----:B------:R-:W-:Y:S01]  /*3b00*/  UMOV UR6, 0x69f1d8c ;  /* 0x069f1d8c00067882 */ /* 0x000fe20000000000 */
[----:B------:R-:W-:-:S06]  /*3b10*/  UMOV UR7, 0x3cba3c76 ;  /* 0x3cba3c7600077882 */ /* 0x000fcc0000000000 */
[----:B------:R-:W-:Y:S01]  /*3b20*/  DFMA R4, R2, UR6, R4 ;  /* 0x0000000602047c2b */ /* 0x000fe20008000004 */
        /* <DEDUP_REMOVED lines=59> */
.L_x_65:
        /* <DEDUP_REMOVED lines=11> */
[----:B------:R-:W-:Y:S01]  /*3f90*/  DADD R2, R2, -UR6 ;  /* 0x8000000602027e29 */ /* 0x000fe20008000000 */
        /* <DEDUP_REMOVED lines=47> */
.L_x_66:
[----:B------:R-:W-:Y:S01]  /*4290*/  DSETP.NEU.AND P0, PT, |R8|, +INF , PT ;  /* 0x7ff000000800742a */ /* 0x000fe20003f0d200 */
[----:B0-----:R-:W-:-:S13]  /*42a0*/  CS2R R2, SRZ ;  /* 0x0000000000027805 */ /* 0x001fda000001ff00 */
[----:B------:R-:W-:Y:S05]  /*42b0*/  @!P0 BRA `(.L_x_51) ;  /* 0x0000000800908947 */ /* 0x000fea0003800000 */
[----:B------:R-:W-:Y:S01]  /*42c0*/  DADD R2, -RZ, |R8| ;  /* 0x00000000ff027229 */ /* 0x000fe20000000508 */
[----:B------:R-:W-:Y:S01]  /*42d0*/  MOV R4, RZ ;  /* 0x000000ff00047202 */ /* 0x000fe20000000f00 */
[----:B------:R-:W-:Y:S01]  /*42e0*/  IMAD.MOV.U32 R10, RZ, RZ, -0x645b9185 ;  /* 0x9ba46e7bff0a7424 */ /* 0x000fe200078e00ff */
[----:B------:R-:W-:Y:S01]  /*42f0*/  UMOV UR6, 0xa050209c ;  /* 0xa050209c00067882 */ /* 0x000fe20000000000 */
[----:B------:R-:W-:Y:S01]  /*4300*/  IMAD.MOV.U32 R11, RZ, RZ, 0x416024e9 ;  /* 0x416024e9ff0b7424 */ /* 0x000fe200078e00ff */
[----:B------:R-:W-:Y:S01]  /*4310*/  UMOV UR7, 0x41943281 ;  /* 0x4194328100077882 */ /* 0x000fe20000000000 */
[----:B------:R-:W0:Y:S01]  /*4320*/  MUFU.RCP64H R5, R3 ;  /* 0x0000000300057308 */ /* 0x000e220000001800 */
[----:B------:R-:W-:Y:S01]  /*4330*/  IMAD.MOV.U32 R12, RZ, RZ, -0x6c7a2a4f ;  /* 0x9385d5b1ff0c7424 */ /* 0x000fe200078e00ff */
[----:B------:R-:W-:Y:S01]  /*4340*/  UMOV UR8, 0x5bc22946 ;  /* 0x5bc2294600087882 */ /* 0x000fe20000000000 */
[----:B------:R-:W-:Y:S01]  /*4350*/  IMAD.MOV.U32 R13, RZ, RZ, 0x409c26e8 ;  /* 0x409c26e8ff0d7424 */ /* 0x000fe200078e00ff */
[----:B------:R-:W-:Y:S01]  /*4360*/  UMOV UR9, 0x40839f89 ;  /* 0x40839f8900097882 */ /* 0x000fe20000000000 */
[----:B------:R-:W-:-:S02]  /*4370*/  VIADD R0, R3, 0xfff00000 ;  /* 0xfff0000003007836 */ /* 0x000fc40000000000 */
[----:B------:R-:W-:Y:S02]  /*4380*/  IMAD.MOV.U32 R18, RZ, RZ, 0x0 ;  /* 0x00000000ff127424 */ /* 0x000fe400078e00ff */
[----:B------:R-:W-:Y:S01]  /*4390*/  IMAD.MOV.U32 R19, RZ, RZ, 0x3fd80000 ;  /* 0x3fd80000ff137424 */ /* 0x000fe200078e00ff */
[----:B------:R-:W-:Y:S01]  /*43a0*/  ISETP.GE.U32.AND P0, PT, R0, 0x7fe00000, PT ;  /* 0x7fe000000000780c */ /* 0x000fe20003f06070 */
        /* <DEDUP_REMOVED lines=10> */
[C---:B------:R-:W-:Y:S01]  /*4450*/  DFMA R10, R6.reuse, R10, UR6 ;  /* 0x00000006060a7e2b */ /* 0x040fe2000800000a */
[----:B------:R-:W-:Y:S01]  /*4460*/  UMOV UR6, 0x26ecebfe ;  /* 0x26ecebfe00067882 */ /* 0x000fe20000000000 */
[----:B------:R-:W-:Y:S02]  /*4470*/  UMOV UR7, 0x40d13db3 ;  /* 0x40d13db300077882 */ /* 0x000fe40000000000 */
[C---:B------:R-:W-:Y:S01]  /*4480*/  DFMA R12, R6.reuse, UR6, -R12 ;  /* 0x00000006060c7c2b */ /* 0x040fe2000800080c */
[----:B------:R-:W-:Y:S01]  /*4490*/  UMOV UR6, 0x23c6f55e ;  /* 0x23c6f55e00067882 */ /* 0x000fe20000000000 */
[----:B------:R-:W-:Y:S02]  /*44a0*/  UMOV UR7, 0x405c6ab9 ;  /* 0x405c6ab900077882 */ /* 0x000fe40000000000 */
[C---:B------:R-:W-:Y:S01]  /*44b0*/  DFMA R14, R6.reuse, R10, -UR8 ;  /* 0x80000008060e7e2b */ /* 0x040fe2000800000a */
[----:B------:R-:W-:Y:S01]  /*44c0*/  UMOV UR8, 0x78ecd2d8 ;  /* 0x78ecd2d800087882 */ /* 0x000fe20000000000 */
[----:B------:R-:W0:Y:S01]  /*44d0*/  MUFU.RSQ64H R11, R3 ;  /* 0x00000003000b7308 */ /* 0x000e220000001c00 */
[----:B------:R-:W-:Y:S01]  /*44e0*/  UMOV UR9, 0x403e77cc ;  /* 0x403e77cc00097882 */ /* 0x000fe20000000000 */
[C---:B------:R-:W-:Y:S01]  /*44f0*/  DFMA R12, R6.reuse, R12, UR6 ;  /* 0x00000006060c7e2b */ /* 0x040fe2000800000c */
[----:B------:R-:W-:Y:S01]  /*4500*/  UMOV UR6, 0xf3bd2fa1 ;  /* 0xf3bd2fa100067882 */ /* 0x000fe20000000000 */
[----:B------:R-:W-:Y:S01]  /*4510*/  UMOV UR7, 0x401e61ea ;  /* 0x401e61ea00077882 */ /* 0x000fe20000000000 */
[----:B------:R-:W-:Y:S01]  /*4520*/  IMAD.MOV.U32 R10, RZ, RZ, RZ ;  /* 0x000000ffff0a7224 */ /* 0x000fe200078e00ff */
[----:B------:R-:W-:Y:S01]  /*4530*/  DFMA R14, R6, R14, UR8 ;  /* 0x00000008060e7e2b */ /* 0x000fe2000800000e */
[----:B------:R-:W-:Y:S01]  /*4540*/  UMOV UR8, 0xd0117be9 ;  /* 0xd0117be900087882 */ /* 0x000fe20000000000 */
[----:B------:R-:W-:-:S02]  /*4550*/  UMOV UR9, 0x4002f368 ;  /* 0x4002f36800097882 */ /* 0x000fc40000000000 */
[C---:B------:R-:W-:Y:S01]  /*4560*/  DFMA R12, R6.reuse, R12, -UR6 ;  /* 0x80000006060c7e2b */ /* 0x040fe2000800000c */
[----:B------:R-:W-:Y:S01]  /*4570*/  UMOV UR6, 0xd9b97dd1 ;  /* 0xd9b97dd100067882 */ /* 0x000fe20000000000 */
[----:B------:R-:W-:Y:S02]  /*4580*/  UMOV UR7, 0x3fe9bf15 ;  /* 0x3fe9bf1500077882 */ /* 0x000fe40000000000 */
[----:B------:R-:W-:Y:S01]  /*4590*/  DFMA R14, R6, R14, -UR8 ;  /* 0x80000008060e7e2b */ /* 0x000fe2000800000e */
[----:B------:R-:W-:Y:S01]  /*45a0*/  UMOV UR8, 0x86009a25 ;  /* 0x86009a2500087882 */ /* 0x000fe20000000000 */
[----:B------:R-:W-:Y:S01]  /*45b0*/  UMOV UR9, 0x3fd7bcc7 ;  /* 0x3fd7bcc700097882 */ /* 0x000fe20000000000 */
[----:B0-----:R-:W-:Y:S02]  /*45c0*/  DMUL R16, R10, R10 ;  /* 0x0000000a0a107228 */ /* 0x001fe40000000000 */
[C---:B------:R-:W-:Y:S01]  /*45d0*/  DFMA R12, R6.reuse, R12, UR6 ;  /* 0x00000006060c7e2b */ /* 0x040fe2000800000c */
[----:B------:R-:W-:Y:S01]  /*45e0*/  UMOV UR6, 0xf93d7d19 ;  /* 0xf93d7d1900067882 */ /* 0x000fe20000000000 */
[----:B------:R-:W-:Y:S01]  /*45f0*/  UMOV UR7, 0x3fc8bfec ;  /* 0x3fc8bfec00077882 */ /* 0x000fe20000000000 */
[----:B------:R-:W-:Y:S01]  /*4600*/  DFMA R14, R6, R14, UR8 ;  /* 0x00000008060e7e2b */ /* 0x000fe2000800000e */
[----:B------:R-:W-:Y:S01]  /*4610*/  UMOV UR8, 0xfc51bc7a ;  /* 0xfc51bc7a00087882 */ /* 0x000fe20000000000 */
[----:B------:R-:W-:Y:S01]  /*4620*/  UMOV UR9, 0x3fc4ffff ;  /* 0x3fc4ffff00097882 */ /* 0x000fe20000000000 */
[----:B------:R-:W-:-:S02]  /*4630*/  DFMA R16, |R8|, -R16, 1 ;  /* 0x3ff000000810742b */ /* 0x000fc40000000a10 */
[C---:B------:R-:W-:Y:S01]  /*4640*/  DFMA R12, R6.reuse, R12, -UR6 ;  /* 0x80000006060c7e2b */ /* 0x040fe2000800000c */
[----:B------:R-:W-:Y:S01]  /*4650*/  UMOV UR6, 0xf756aa6c ;  /* 0xf756aa6c00067882 */ /* 0x000fe20000000000 */
[----:B------:R-:W-:Y:S01]  /*4660*/  UMOV UR7, 0x3fc7ffff ;  /* 0x3fc7ffff00077882 */ /* 0x000fe20000000000 */
[----:B------:R-:W-:Y:S01]  /*4670*/  DFMA R14, R6, R14, -UR8 ;  /* 0x80000008060e7e2b */ /* 0x000fe2000800000e */
[----:B------:R-:W-:Y:S01]  /*4680*/  UMOV UR8, 0xffffb5ea ;  /* 0xffffb5ea00087882 */ /* 0x000fe20000000000 */
[----:B------:R-:W-:Y:S01]  /*4690*/  UMOV UR9, 0x3fd7ffff ;  /* 0x3fd7ffff00097882 */ /* 0x000fe20000000000 */
[----:B------:R-:W-:Y:S02]  /*46a0*/  DFMA R18, R16, R18, 0.5 ;  /* 0x3fe000001012742b */ /* 0x000fe40000000012 */
[----:B------:R-:W-:Y:S01]  /*46b0*/  DFMA R12, R6, R12, UR6 ;  /* 0x00000006060c7e2b */ /* 0x000fe2000800000c */
[----:B------:R-:W-:Y:S01]  /*46c0*/  UMOV UR6, 0x3646 ;  /* 0x0000364600067882 */ /* 0x000fe20000000000 */
[----:B------:R-:W-:Y:S01]  /*46d0*/  DMUL R16, R10, R16 ;  /* 0x000000100a107228 */ /* 0x000fe20000000000 */
[----:B------:R-:W-:Y:S01]  /*46e0*/  UMOV UR7, 0x3ff00000 ;  /* 0x3ff0000000077882 */ /* 0x000fe20000000000 */
[----:B------:R-:W-:-:S04]  /*46f0*/  DFMA R14, R6, R14, UR8 ;  /* 0x00000008060e7e2b */ /* 0x000fc8000800000e */
[----:B------:R-:W-:Y:S02]  /*4700*/  DFMA R12, R6, R12, UR6 ;  /* 0x00000006060c7e2b */ /* 0x000fe4000800000c */
[----:B------:R-:W-:Y:S02]  /*4710*/  DFMA R10, R18, R16, R10 ;  /* 0x00000010120a722b */ /* 0x000fe4000000000a */
[----:B------:R-:W-:Y:S01]  /*4720*/  DFMA R4, R4, R14, |R8| ;  /* 0x0000000e0404722b */ /* 0x000fe20000000408 */
[----:B------:R-:W-:Y:S10]  /*4730*/  @!P0 BRA `(.L_x_67) ;  /* 0x0000000000108947 */ /* 0x000ff40003800000 */
[----:B------:R-:W-:Y:S01]  /*4740*/  IMAD.MOV.U32 R10, RZ, RZ, R2 ;  /* 0x000000ffff0a7224 */ /* 0x000fe200078e0002 */
[----:B------:R-:W-:Y:S01]  /*4750*/  MOV R0, 0x4780 ;  /* 0x0000478000007802 */ /* 0x000fe20000000f00 */
[----:B------:R-:W-:-:S07]  /*4760*/  IMAD.MOV.U32 R11, RZ, RZ, R3 ;  /* 0x000000ffff0b7224 */ /* 0x000fce00078e0003 */
[----:B------:R-:W-:Y:S05]  /*4770*/  CALL.REL.NOINC `($__internal_3_$__cuda_sm20_drsqrt_f64_slowpath_v2) ;  /* 0x0000000c005c7944 */ /* 0x000fea0003c00000 */
.L_x_67:
        /* <DEDUP_REMOVED lines=10> */
[----:B------:R-:W-:-:S02]  /*4820*/  UMOV UR7, 0x3fe98845 ;  /* 0x3fe9884500077882 */ /* 0x000fc40000000000 */
[----:B------:R-:W-:Y:S01]  /*4830*/  DMUL R10, R10, UR6 ;  /* 0x000000060a0a7c28 */ /* 0x000fe20008000000 */
[----:B------:R-:W-:Y:S01]  /*4840*/  UMOV UR6, 0x33145c00 ;  /* 0x33145c0000067882 */ /* 0x000fe20000000000 */
[----:B------:R-:W-:Y:S02]  /*4850*/  UMOV UR7, 0x3c91a626 ;  /* 0x3c91a62600077882 */ /* 0x000fe40000000000 */
[----:B------:R-:W-:Y:S01]  /*4860*/  DFMA R14, R6, -UR6, R14 ;  /* 0x80000006060e7c2b */ /* 0x000fe2000800000e */
[----:B------:R-:W-:Y:S01]  /*4870*/  UMOV UR6, 0x252049c0 ;  /* 0x252049c000067882 */ /* 0x000fe20000000000 */
[----:B------:R-:W-:Y:S02]  /*4880*/  UMOV UR7, 0x397b839a ;  /* 0x397b839a00077882 */ /* 0x000fe40000000000 */
[----:B------:R-:W-:-:S04]  /*4890*/  DMUL R12, R12, R10 ;  /* 0x0000000a0c0c7228 */ /* 0x000fc80000000000 */
[----:B------:R-:W-:Y:S01]  /*48a0*/  DFMA R2, R6, -UR6, R14 ;  /* 0x8000000606027c2b */ /* 0x000fe2000800000e */
[----:B------:R-:W-:Y:S10]  /*48b0*/  @!P0 BRA `(.L_x_68) ;  /* 0x0000000000108947 */ /* 0x000ff40003800000 */
[----:B------:R-:W-:Y:S01]  /*48c0*/  IMAD.MOV.U32 R3, RZ, RZ, R5 ;  /* 0x000000ffff037224 */ /* 0x000fe200078e0005 */
[----:B------:R-:W-:-:S07]  /*48d0*/  MOV R0, 0x48f0 ;  /* 0x000048f000007802 */ /* 0x000fce0000000f00 */
[----:B------:R-:W-:Y:S05]  /*48e0*/  CALL.REL.NOINC `($_Z16kernelFuncDoublePd$__internal_trig_reduction_slowpathd) ;  /* 0x0000000c00847944 */ /* 0x000fea0003c00000 */
[----:B------:R-:W-:-:S07]  /*48f0*/  IMAD.MOV.U32 R0, RZ, RZ, R7 ;  /* 0x000000ffff007224 */ /* 0x000fce00078e0007 */
.L_x_68:
[----:B------:R-:W-:Y:S01]  /*4900*/  LOP3.LUT R4, R0, 0x3, RZ, 0xc0, !PT ;  /* 0x0000000300047812 */ /* 0x000fe200078ec0ff */
[----:B------:R-:W-:Y:S01]  /*4910*/  UMOV UR6, 0x2955385e ;  /* 0x2955385e00067882 */ /* 0x000fe20000000000 */
[----:B------:R-:W-:Y:S02]  /*4920*/  UMOV UR7, 0x400f6a7a ;  /* 0x400f6a7a00077882 */ /* 0x000fe40000000000 */
[----:B------:R-:W-:Y:S01]  /*4930*/  DADD R2, R2, -UR6 ;  /* 0x8000000602027e29 */ /* 0x000fe20008000000 */
[----:B------:R-:W-:Y:S01]  /*4940*/  UMOV UR6, 0x54442d18 ;  /* 0x54442d1800067882 */ /* 0x000fe20000000000 */
[----:B------:R-:W0:Y:S01]  /*4950*/  I2F.F64.U32 R4, R4 ;  /* 0x0000000400047312 */ /* 0x000e220000201800 */
[----:B------:R-:W-:-:S05]  /*4960*/  UMOV UR7, 0x3ff921fb ;  /* 0x3ff921fb00077882 */ /* 0x000fca0000000000 */
        /* <DEDUP_REMOVED lines=26> */
.L_x_70:
[----:B------:R-:W-:-:S07]  /*4b10*/  IADD3 R0, PT, PT, R0, 0x1, RZ ;  /* 0x0000000100007810 */ /* 0x000fce0007ffe0ff */
.L_x_69:
[----:B------:R-:W0:Y:S01]  /*4b20*/  LDCU.64 UR6, c[0x4][0x10] ;  /* 0x01000200ff0677ac */ /* 0x000e220008000a00 */
[----:B------:R-:W-:-:S05]  /*4b30*/  IMAD.SHL.U32 R4, R0, 0x40, RZ ;  /* 0x0000004000047824 */ /* 0x000fca00078e00ff */
[----:B------:R-:W-:-:S04]  /*4b40*/  LOP3.LUT R4, R4, 0x40, RZ, 0xc0, !PT ;  /* 0x0000004004047812 */ /* 0x000fc800078ec0ff */
[----:B0-----:R-:W-:-:S05]  /*4b50*/  IADD3 R14, P0, PT, R4, UR6, RZ ;  /* 0x00000006040e7c10 */ /* 0x001fca000ff1e0ff */
[----:B------:R-:W-:-:S05]  /*4b60*/  IMAD.X R15, RZ, RZ, UR7, P0 ;  /* 0x00000007ff0f7e24 */ /* 0x000fca00080e06ff */
[----:B------:R-:W2:Y:S04]  /*4b70*/  LDG.E.128.CONSTANT R4, desc[UR4][R14.64] ;  /* 0x000000040e047981 */ /* 0x000ea8000c1e9d00 */
[----:B------:R-:W3:Y:S04]  /*4b80*/  LDG.E.128.CONSTANT R16, desc[UR4][R14.64+0x10] ;  /* 0x000010040e107981 */ /* 0x000ee8000c1e9d00 */
[----:B------:R-:W4:Y:S01]  /*4b90*/  LDG.E.128.CONSTANT R20, desc[UR4][R14.64+0x20] ;  /* 0x000020040e147981 */ /* 0x000f22000c1e9d00 */
[----:B------:R-:W-:Y:S01]  /*4ba0*/  LOP3.LUT R10, R0, 0x1, RZ, 0xc0, !PT ;  /* 0x00000001000a7812 */ /* 0x000fe200078ec0ff */
[----:B------:R-:W-:-:S02]  /*4bb0*/  IMAD.MOV.U32 R24, RZ, RZ, 0x20fd8164 ;  /* 0x20fd8164ff187424 */ /* 0x000fc400078e00ff */
[----:B------:R-:W-:Y:S01]  /*4bc0*/  IMAD.MOV.U32 R25, RZ, RZ, 0x3da8ff83 ;  /* 0x3da8ff83ff197424 */ /* 0x000fe200078e00ff */
[----:B------:R-:W-:Y:S01]  /*4bd0*/  ISETP.NE.U32.AND P0, PT, R10, 0x1, PT ;  /* 0x000000010a00780c */ /* 0x000fe20003f05070 */
[----:B------:R-:W-:-:S03]  /*4be0*/  DMUL R10, R2, R2 ;  /* 0x00000002020a7228 */ /* 0x000fc60000000000 */
[----:B------:R-:W-:Y:S02]  /*4bf0*/  FSEL R24, R24, -8.06006814911005101289e+34, !P0 ;  /* 0xf9785eba18187808 */ /* 0x000fe40004000000 */
[----:B------:R-:W-:-:S06]  /*4c00*/  FSEL R25, -R25, 0.11223486810922622681, !P0 ;  /* 0x3de5db6519197808 */ /* 0x000fcc0004000100 */
[----:B--2---:R-:W-:-:S08]  /*4c10*/  DFMA R4, R10, R24, R4 ;  /* 0x000000180a04722b */ /* 0x004fd00000000004 */
[----:B------:R-:W-:-:S08]  /*4c20*/  DFMA R4, R10, R4, R6 ;  /* 0x000000040a04722b */ /* 0x000fd00000000006 */
[----:B---3--:R-:W-:-:S08]  /*4c30*/  DFMA R4, R10, R4, R16 ;  /* 0x000000040a04722b */ /* 0x008fd00000000010 */
[----:B------:R-:W-:-:S08]  /*4c40*/  DFMA R4, R10, R4, R18 ;  /* 0x000000040a04722b */ /* 0x000fd00000000012 */
[----:B----4-:R-:W-:-:S08]  /*4c50*/  DFMA R4, R10, R4, R20 ;  /* 0x000000040a04722b */ /* 0x010fd00000000014 */
[----:B------:R-:W-:-:S08]  /*4c60*/  DFMA R4, R10, R4, R22 ;  /* 0x000000040a04722b */ /* 0x000fd00000000016 */
[----:B------:R-:W-:Y:S02]  /*4c70*/  DFMA R2, R4, R2, R2 ;  /* 0x000000020402722b */ /* 0x000fe40000000002 */
[----:B------:R-:W-:-:S10]  /*4c80*/  DFMA R4, R10, R4, 1 ;  /* 0x3ff000000a04742b */ /* 0x000fd40000000004 */
[----:B------:R-:W-:Y:S02]  /*4c90*/  FSEL R4, R4, R2, !P0 ;  /* 0x0000000204047208 */ /* 0x000fe40004000000 */
[----:B------:R-:W-:Y:S02]  /*4ca0*/  FSEL R5, R5, R3, !P0 ;  /* 0x0000000305057208 */ /* 0x000fe40004000000 */
[----:B------:R-:W-:-:S04]  /*4cb0*/  LOP3.LUT P0, RZ, R0, 0x2, RZ, 0xc0, !PT ;  /* 0x0000000200ff7812 */ /* 0x000fc8000780c0ff */
[----:B------:R-:W-:-:S10]  /*4cc0*/  DADD R2, RZ, -R4 ;  /* 0x00000000ff027229 */ /* 0x000fd40000000804 */
[----:B------:R-:W-:Y:S02]  /*4cd0*/  FSEL R2, R4, R2, !P0 ;  /* 0x0000000204027208 */ /* 0x000fe40004000000 */
[----:B------:R-:W-:-:S06]  /*4ce0*/  FSEL R3, R5, R3, !P0 ;  /* 0x0000000305037208 */ /* 0x000fcc0004000000 */
[----:B------:R-:W-:-:S11]  /*4cf0*/  DMUL R2, R12, R2 ;  /* 0x000000020c027228 */ /* 0x000fd60000000000 */
.L_x_51:
[----:B------:R-:W0:Y:S01]  /*4d00*/  LDC.64 R4, c[0x0][0x380] ;  /* 0x0000e000ff047b82 */ /* 0x000e220000000a00 */
[C---:B------:R-:W-:Y:S01]  /*4d10*/  DSETP.NEU.AND P1, PT, R8.reuse, RZ, PT ;  /* 0x000000ff0800722a */ /* 0x040fe20003f2d000 */
[----:B------:R-:W-:Y:S01]  /*4d20*/  IMAD.MOV.U32 R7, RZ, RZ, -0x100000 ;  /* 0xfff00000ff077424 */ /* 0x000fe200078e00ff */
[----:B------:R-:W-:-:S04]  /*4d30*/  DSETP.GTU.AND P0, PT, R8, RZ, PT ;  /* 0x000000ff0800722a */ /* 0x000fc80003f0c000 */
[----:B------:R-:W-:Y:S02]  /*4d40*/  FSEL R7, R7, -QNAN , !P1 ;  /* 0xfff8000007077808 */ /* 0x000fe40004800000 */
[----:B------:R-:W-:Y:S02]  /*4d50*/  FSEL R2, R2, RZ, P0 ;  /* 0x000000ff02027208 */ /* 0x000fe40000000000 */
[----:B------:R-:W-:-:S05]  /*4d60*/  FSEL R3, R3, R7, P0 ;  /* 0x0000000703037208 */ /* 0x000fca0000000000 */
[----:B0-----:R-:W-:Y:S01]  /*4d70*/  STG.E.64 desc[UR4][R4.64+0x10], R2 ;  /* 0x0000100204007986 */ /* 0x001fe2000c101b04 */
[----:B------:R-:W-:Y:S05]  /*4d80*/  EXIT ;  /* 0x000000000000794d */ /* 0x000fea0003800000 */
        .weak           $__internal_1_$__cuda_sm20_dblrcp_rn_slowpath_v3
        .type           $__internal_1_$__cuda_sm20_dblrcp_rn_slowpath_v3,@function
        .size           $__internal_1_$__cuda_sm20_dblrcp_rn_slowpath_v3,($__internal_2_$__cuda_sm20_div_rn_f64_full - $__internal_1_$__cuda_sm20_dblrcp_rn_slowpath_v3)
$__internal_1_$__cuda_sm20_dblrcp_rn_slowpath_v3:
[----:B------:R-:W-:-:S14]  /*4d90*/  DSETP.GTU.AND P0, PT, |R2|, +INF , PT ;  /* 0x7ff000000200742a */ /* 0x000fdc0003f0c200 */
[----:B------:R-:W-:Y:S05]  /*4da0*/  @P0 BRA `(.L_x_71) ;  /* 0x00000000007c0947 */ /* 0x000fea0003800000 */
[----:B------:R-:W-:-:S05]  /*4db0*/  LOP3.LUT R15, R3, 0x7fffffff, RZ, 0xc0, !PT ;  /* 0x7fffffff030f7812 */ /* 0x000fca00078ec0ff */
[----:B------:R-:W-:-:S05]  /*4dc0*/  VIADD R12, R15, 0xffffffff ;  /* 0xffffffff0f0c7836 */ /* 0x000fca0000000000 */
[----:B------:R-:W-:-:S13]  /*4dd0*/  ISETP.GE.U32.AND P0, PT, R12, 0x7fefffff, PT ;  /* 0x7fefffff0c00780c */ /* 0x000fda0003f06070 */
[----:B------:R-:W-:Y:S01]  /*4de0*/  @P0 LOP3.LUT R13, R3, 0x7ff00000, RZ, 0x3c, !PT ;  /* 0x7ff00000030d0812 */ /* 0x000fe200078e3cff */
[----:B------:R-:W-:Y:S01]  /*4df0*/  @P0 IMAD.MOV.U32 R12, RZ, RZ, RZ ;  /* 0x000000ffff0c0224 */ /* 0x000fe200078e00ff */
[----:B------:R-:W-:Y:S06]  /*4e00*/  @P0 BRA `(.L_x_72) ;  /* 0x00000000006c0947 */ /* 0x000fec0003800000 */
[----:B------:R-:W-:-:S13]  /*4e10*/  ISETP.GE.U32.AND P0, PT, R15, 0x1000001, PT ;  /* 0x010000010f00780c */ /* 0x000fda0003f06070 */
[----:B------:R-:W-:Y:S05]  /*4e20*/  @!P0 BRA `(.L_x_73) ;  /* 0x0000000000348947 */ /* 0x000fea0003800000 */
[----:B------:R-:W-:Y:S02]  /*4e30*/  VIADD R13, R3, 0xc0200000 ;  /* 0xc0200000030d7836 */ /* 0x000fe40000000000 */
[----:B------:R-:W-:Y:S02]  /*4e40*/  IMAD.MOV.U32 R12, RZ, RZ, R2 ;  /* 0x000000ffff0c7224 */ /* 0x000fe400078e0002 */
[----:B------:R-:W0:Y:S04]  /*4e50*/  MUFU.RCP64H R15, R13 ;  /* 0x0000000d000f7308 */ /* 0x000e280000001800 */
[----:B0-----:R-:W-:-:S08]  /*4e60*/  DFMA R16, -R12, R14, 1 ;  /* 0x3ff000000c10742b */ /* 0x001fd0000000010e */
[----:B------:R-:W-:-:S08]  /*4e70*/  DFMA R16, R16, R16, R16 ;  /* 0x000000101010722b */ /* 0x000fd00000000010 */
[----:B------:R-:W-:-:S08]  /*4e80*/  DFMA R16, R14, R16, R14 ;  /* 0x000000100e10722b */ /* 0x000fd0000000000e */
[----:B------:R-:W-:-:S08]  /*4e90*/  DFMA R14, -R12, R16, 1 ;  /* 0x3ff000000c0e742b */ /* 0x000fd00000000110 */
[----:B------:R-:W-:-:S08]  /*4ea0*/  DFMA R14, R16, R14, R16 ;  /* 0x0000000e100e722b */ /* 0x000fd00000000010 */
[----:B------:R-:W-:-:S08]  /*4eb0*/  DMUL R14, R14, 2.2250738585072013831e-308 ;  /* 0x001000000e0e7828 */ /* 0x000fd00000000000 */
[----:B------:R-:W-:-:S08]  /*4ec0*/  DFMA R2, -R2, R14, 1 ;  /* 0x3ff000000202742b */ /* 0x000fd0000000010e */
[----:B------:R-:W-:-:S08]  /*4ed0*/  DFMA R2, R2, R2, R2 ;  /* 0x000000020202722b */ /* 0x000fd00000000002 */
[----:B------:R-:W-:Y:S01]  /*4ee0*/  DFMA R12, R14, R2, R14 ;  /* 0x000000020e0c722b */ /* 0x000fe2000000000e */
[----:B------:R-:W-:Y:S10]  /*4ef0*/  BRA `(.L_x_72) ;  /* 0x0000000000307947 */ /* 0x000ff40003800000 */
.L_x_73:
[----:B------:R-:W-:Y:S01]  /*4f00*/  DMUL R2, R2, 8.11296384146066816958e+31 ;  /* 0x4690000002027828 */ /* 0x000fe20000000000 */
[----:B------:R-:W-:-:S05]  /*4f10*/  IMAD.MOV.U32 R12, RZ, RZ, R14 ;  /* 0x000000ffff0c7224 */ /* 0x000fca00078e000e */
[----:B------:R-:W0:Y:S02]  /*4f20*/  MUFU.RCP64H R13, R3 ;  /* 0x00000003000d7308 */ /* 0x000e240000001800 */
[----:B0-----:R-:W-:-:S08]  /*4f30*/  DFMA R14, -R2, R12, 1 ;  /* 0x3ff00000020e742b */ /* 0x001fd0000000010c */
[----:B------:R-:W-:-:S08]  /*4f40*/  DFMA R14, R14, R14, R14 ;  /* 0x0000000e0e0e722b */ /* 0x000fd0000000000e */
[----:B------:R-:W-:-:S08]  /*4f50*/  DFMA R14, R12, R14, R12 ;  /* 0x0000000e0c0e722b */ /* 0x000fd0000000000c */
[----:B------:R-:W-:-:S08]  /*4f60*/  DFMA R12, -R2, R14, 1 ;  /* 0x3ff00000020c742b */ /* 0x000fd0000000010e */
[----:B------:R-:W-:-:S08]  /*4f70*/  DFMA R12, R14, R12, R14 ;  /* 0x0000000c0e0c722b */ /* 0x000fd0000000000e */
[----:B------:R-:W-:Y:S01]  /*4f80*/  DMUL R12, R12, 8.11296384146066816958e+31 ;  /* 0x469000000c0c7828 */ /* 0x000fe20000000000 */
[----:B------:R-:W-:Y:S10]  /*4f90*/  BRA `(.L_x_72) ;  /* 0x0000000000087947 */ /* 0x000ff40003800000 */
.L_x_71:
[----:B------:R-:W-:Y:S01]  /*4fa0*/  LOP3.LUT R13, R3, 0x80000, RZ, 0xfc, !PT ;  /* 0x00080000030d7812 */ /* 0x000fe200078efcff */
[----:B------:R-:W-:-:S07]  /*4fb0*/  IMAD.MOV.U32 R12, RZ, RZ, R2 ;  /* 0x000000ffff0c7224 */ /* 0x000fce00078e0002 */
.L_x_72:
[----:B------:R-:W-:Y:S02]  /*4fc0*/  IMAD.MOV.U32 R2, RZ, RZ, R0 ;  /* 0x000000ffff027224 */ /* 0x000fe400078e0000 */
[----:B------:R-:W-:Y:S02]  /*4fd0*/  IMAD.MOV.U32 R3, RZ, RZ, 0x0 ;  /* 0x00000000ff037424 */ /* 0x000fe400078e00ff */
[----:B------:R-:W-:Y:S02]  /*4fe0*/  IMAD.MOV.U32 R14, RZ, RZ, R12 ;  /* 0x000000ffff0e7224 */ /* 0x000fe400078e000c */
[----:B------:R-:W-:Y:S01]  /*4ff0*/  IMAD.MOV.U32 R15, RZ, RZ, R13 ;  /* 0x000000ffff0f7224 */ /* 0x000fe200078e000d */
[----:B------:R-:W-:Y:S06]  /*5000*/  RET.REL.NODEC R2 `(_Z16kernelFuncDoublePd) ;  /* 0xffffffac02fc7950 */ /* 0x000fec0003c3ffff */
        .weak           $__internal_2_$__cuda_sm20_div_rn_f64_full
        .type           $__internal_2_$__cuda_sm20_div_rn_f64_full,@function
        .size           $__internal_2_$__cuda_sm20_div_rn_f64_full,($__internal_3_$__cuda_sm20_drsqrt_f64_slowpath_v2 - $__internal_2_$__cuda_sm20_div_rn_f64_full)
$__internal_2_$__cuda_sm20_div_rn_f64_full:
[C---:B------:R-:W-:Y:S01]  /*5010*/  FSETP.GEU.AND P0, PT, |R5|.reuse, 1.469367938527859385e-39, PT ;  /* 0x001000000500780b */ /* 0x040fe20003f0e200 */
[----:B------:R-:W-:Y:S01]  /*5020*/  IMAD.MOV.U32 R12, RZ, RZ, 0x1ca00000 ;  /* 0x1ca00000ff0c7424 */ /* 0x000fe200078e00ff */
[C---:B------:R-:W-:Y:S01]  /*5030*/  LOP3.LUT R2, R5.reuse, 0x800fffff, RZ, 0xc0, !PT ;  /* 0x800fffff05027812 */ /* 0x040fe200078ec0ff */
[----:B------:R-:W-:Y:S01]  /*5040*/  IMAD.MOV.U32 R19, RZ, RZ, 0x3fe00000 ;  /* 0x3fe00000ff137424 */ /* 0x000fe200078e00ff */
[----:B------:R-:W-:Y:S02]  /*5050*/  MOV R6, 0x1 ;  /* 0x0000000100067802 */ /* 0x000fe40000000f00 */
[----:B------:R-:W-:Y:S01]  /*5060*/  LOP3.LUT R3, R2, 0x3ff00000, RZ, 0xfc, !PT ;  /* 0x3ff0000002037812 */ /* 0x000fe200078efcff */
[----:B------:R-:W-:Y:S01]  /*5070*/  IMAD.MOV.U32 R2, RZ, RZ, R4 ;  /* 0x000000ffff027224 */ /* 0x000fe200078e0004 */
[----:B------:R-:W-:-:S04]  /*5080*/  LOP3.LUT R13, R5, 0x7ff00000, RZ, 0xc0, !PT ;  /* 0x7ff00000050d7812 */ /* 0x000fc800078ec0ff */
[----:B------:R-:W-:Y:S01]  /*5090*/  ISETP.LE.U32.AND P1, PT, R13, 0x3fe00000, PT ;  /* 0x3fe000000d00780c */ /* 0x000fe20003f23070 */
[----:B------:R-:W-:Y:S01]  /*50a0*/  @!P0 DMUL R2, R4, 8.98846567431157953865e+307 ;  /* 0x7fe0000004028828 */ /* 0x000fe20000000000 */
[----:B------:R-:W-:Y:S02]  /*50b0*/  IMAD.MOV.U32 R18, RZ, RZ, R13 ;  /* 0x000000ffff127224 */ /* 0x000fe400078e000d */
[----:B------:R-:W-:Y:S01]  /*50c0*/  SEL R14, R12, 0x63400000, !P1 ;  /* 0x634000000c0e7807 */ /* 0x000fe20004800000 */
[----:B------:R-:W-:Y:S02]  /*50d0*/  VIADD R13, R19, 0xffffffff ;  /* 0xffffffff130d7836 */ /* 0x000fe40000000000 */
[----:B------:R-:W0:Y:S04]  /*50e0*/  MUFU.RCP64H R7, R3 ;  /* 0x0000000300077308 */ /* 0x000e280000001800 */
[----:B------:R-:W-:-:S02]  /*50f0*/  @!P0 LOP3.LUT R18, R3, 0x7ff00000, RZ, 0xc0, !PT ;  /* 0x7ff0000003128812 */ /* 0x000fc400078ec0ff */
[----:B------:R-:W-:-:S03]  /*5100*/  ISETP.GT.U32.AND P0, PT, R13, 0x7feffffe, PT ;  /* 0x7feffffe0d00780c */ /* 0x000fc60003f04070 */
[----:B------:R-:W-:-:S05]  /*5110*/  VIADD R13, R18, 0xffffffff ;  /* 0xffffffff120d7836 */ /* 0x000fca0000000000 */
[----:B------:R-:W-:Y:S01]  /*5120*/  ISETP.GT.U32.OR P0, PT, R13, 0x7feffffe, P0 ;  /* 0x7feffffe0d00780c */ /* 0x000fe20000704470 */
[----:B0-----:R-:W-:-:S08]  /*5130*/  DFMA R10, R6, -R2, 1 ;  /* 0x3ff00000060a742b */ /* 0x001fd00000000802 */
[----:B------:R-:W-:-:S08]  /*5140*/  DFMA R10, R10, R10, R10 ;  /* 0x0000000a0a0a722b */ /* 0x000fd0000000000a */
[----:B------:R-:W-:-:S08]  /*5150*/  DFMA R10, R6, R10, R6 ;  /* 0x0000000a060a722b */ /* 0x000fd00000000006 */
[----:B------:R-:W-:-:S08]  /*5160*/  DFMA R6, R10, -R2, 1 ;  /* 0x3ff000000a06742b */ /* 0x000fd00000000802 */
[----:B------:R-:W-:Y:S01]  /*5170*/  DFMA R10, R10, R6, R10 ;  /* 0x000000060a0a722b */ /* 0x000fe2000000000a */
[----:B------:R-:W-:Y:S01]  /*5180*/  LOP3.LUT R7, R14, 0x80045f30, RZ, 0xfc, !PT ;  /* 0x80045f300e077812 */ /* 0x000fe200078efcff */
[----:B------:R-:W-:-:S06]  /*5190*/  IMAD.MOV.U32 R6, RZ, RZ, 0x6dc9c883 ;  /* 0x6dc9c883ff067424 */ /* 0x000fcc00078e00ff */
[----:B------:R-:W-:-:S08]  /*51a0*/  DMUL R14, R10, R6 ;  /* 0x000000060a0e7228 */ /* 0x000fd00000000000 */
[----:B------:R-:W-:-:S08]  /*51b0*/  DFMA R16, R14, -R2, R6 ;  /* 0x800000020e10722b */ /* 0x000fd00000000006 */
[----:B------:R-:W-:Y:S01]  /*51c0*/  DFMA R10, R10, R16, R14 ;  /* 0x000000100a0a722b */ /* 0x000fe2000000000e */
[----:B------:R-:W-:Y:S10]  /*51d0*/  @P0 BRA `(.L_x_74) ;  /* 0x0000000000740947 */ /* 0x000ff40003800000 */
[----:B------:R-:W-:Y:S01]  /*51e0*/  LOP3.LUT R15, R5, 0x7ff00000, RZ, 0xc0, !PT ;  /* 0x7ff00000050f7812 */ /* 0x000fe200078ec0ff */
[----:B------:R-:W-:-:S03]  /*51f0*/  IMAD.MOV.U32 R13, RZ, RZ, 0x3fe00000 ;  /* 0x3fe00000ff0d7424 */ /* 0x000fc600078e00ff */
[----:B------:R-:W-:Y:S01]  /*5200*/  ISETP.LE.U32.AND P0, PT, R15, 0x3fe00000, PT ;  /* 0x3fe000000f00780c */ /* 0x000fe20003f03070 */
[----:B------:R-:W-:-:S03]  /*5210*/  IMAD.MOV R14, RZ, RZ, -R15 ;  /* 0x000000ffff0e7224 */ /* 0x000fc600078e0a0f */
[----:B------:R-:W-:Y:S02]  /*5220*/  SEL R12, R12, 0x63400000, !P0 ;  /* 0x634000000c0c7807 */ /* 0x000fe40004000000 */
[----:B------:R-:W-:Y:S01]  /*5230*/  VIADDMNMX R13, R14, R13, 0xb9600000, !PT ;  /* 0xb96000000e0d7446 */ /* 0x000fe2000780010d */
[----:B------:R-:W-:-:S03]  /*5240*/  IMAD.MOV.U32 R14, RZ, RZ, RZ ;  /* 0x000000ffff0e7224 */ /* 0x000fc600078e00ff */
[----:B------:R-:W-:-:S05]  /*5250*/  VIMNMX R13, PT, PT, R13, 0x46a00000, PT ;  /* 0x46a000000d0d7848 */ /* 0x000fca0003fe0100 */
[----:B------:R-:W-:-:S04]  /*5260*/  IMAD.IADD R16, R13, 0x1, -R12 ;  /* 0x000000010d107824 */ /* 0x000fc800078e0a0c */
[----:B------:R-:W-:-:S06]  /*5270*/  VIADD R15, R16, 0x7fe00000 ;  /* 0x7fe00000100f7836 */ /* 0x000fcc0000000000 */
[----:B------:R-:W-:-:S10]  /*5280*/  DMUL R12, R10, R14 ;  /* 0x0000000e0a0c7228 */ /* 0x000fd40000000000 */
[----:B------:R-:W-:-:S13]  /*5290*/  FSETP.GTU.AND P0, PT, |R13|, 1.469367938527859385e-39, PT ;  /* 0x001000000d00780b */ /* 0x000fda0003f0c200 */
[----:B------:R-:W-:Y:S05]  /*52a0*/  @P0 BRA `(.L_x_75) ;  /* 0x0000000000840947 */ /* 0x000fea0003800000 */
[----:B------:R-:W-:Y:S01]  /*52b0*/  DFMA R2, R10, -R2, R6 ;  /* 0x800000020a02722b */ /* 0x000fe20000000006 */
[----:B------:R-:W-:-:S09]  /*52c0*/  IMAD.MOV.U32 R14, RZ, RZ, RZ ;  /* 0x000000ffff0e7224 */ /* 0x000fd200078e00ff */
[C---:B------:R-:W-:Y:S02]  /*52d0*/  FSETP.NEU.AND P0, PT, R3.reuse, RZ, PT ;  /* 0x000000ff0300720b */ /* 0x040fe40003f0d000 */
[----:B------:R-:W-:-:S04]  /*52e0*/  LOP3.LUT R5, R3, 0x80000000, R5, 0x48, !PT ;  /* 0x8000000003057812 */ /* 0x000fc800078e4805 */
[----:B------:R-:W-:-:S07]  /*52f0*/  LOP3.LUT R15, R5, R15, RZ, 0xfc, !PT ;  /* 0x0000000f050f7212 */ /* 0x000fce00078efcff */
[----:B------:R-:W-:Y:S05]  /*5300*/  @!P0 BRA `(.L_x_75) ;  /* 0x00000000006c8947 */ /* 0x000fea0003800000 */
[----:B------:R-:W-:Y:S02]  /*5310*/  IMAD.MOV R3, RZ, RZ, -R16 ;  /* 0x000000ffff037224 */ /* 0x000fe400078e0a10 */
[----:B------:R-:W-:-:S06]  /*5320*/  IMAD.MOV.U32 R2, RZ, RZ, RZ ;  /* 0x000000ffff027224 */ /* 0x000fcc00078e00ff */
[----:B------:R-:W-:Y:S02]  /*5330*/  DFMA R2, R12, -R2, R10 ;  /* 0x800000020c02722b */ /* 0x000fe4000000000a */
[----:B------:R-:W-:-:S04]  /*5340*/  DMUL.RP R10, R10, R14 ;  /* 0x0000000e0a0a7228 */ /* 0x000fc80000008000 */
[----:B------:R-:W-:-:S04]  /*5350*/  IADD3 R2, PT, PT, -R16, -0x43300000, RZ ;  /* 0xbcd0000010027810 */ /* 0x000fc80007ffe1ff */
[----:B------:R-:W-:Y:S02]  /*5360*/  FSETP.NEU.AND P0, PT, |R3|, R2, PT ;  /* 0x000000020300720b */ /* 0x000fe40003f0d200 */
[----:B------:R-:W-:Y:S02]  /*5370*/  LOP3.LUT R5, R11, R5, RZ, 0x3c, !PT ;  /* 0x000000050b057212 */ /* 0x000fe400078e3cff */
[----:B------:R-:W-:Y:S02]  /*5380*/  FSEL R12, R10, R12, !P0 ;  /* 0x0000000c0a0c7208 */ /* 0x000fe40004000000 */
[----:B------:R-:W-:Y:S01]  /*5390*/  FSEL R13, R5, R13, !P0 ;  /* 0x0000000d050d7208 */ /* 0x000fe20004000000 */
[----:B------:R-:W-:Y:S06]  /*53a0*/  BRA `(.L_x_75) ;  /* 0x0000000000447947 */ /* 0x000fec0003800000 */
.L_x_74:
[----:B------:R-:W-:-:S14]  /*53b0*/  DSETP.NAN.AND P0, PT, R4, R4, PT ;  /* 0x000000040400722a */ /* 0x000fdc0003f08000 */
[----:B------:R-:W-:Y:S05]  /*53c0*/  @P0 BRA `(.L_x_76) ;  /* 0x0000000000340947 */ /* 0x000fea0003800000 */
[----:B------:R-:W-:Y:S01]  /*53d0*/  ISETP.NE.AND P0, PT, R19, R18, PT ;  /* 0x000000121300720c */ /* 0x000fe20003f05270 */
[----:B------:R-:W-:Y:S02]  /*53e0*/  IMAD.MOV.U32 R12, RZ, RZ, 0x0 ;  /* 0x00000000ff0c7424 */ /* 0x000fe400078e00ff */
[----:B------:R-:W-:-:S10]  /*53f0*/  IMAD.MOV.U32 R13, RZ, RZ, -0x80000 ;  /* 0xfff80000ff0d7424 */ /* 0x000fd400078e00ff */
[----:B------:R-:W-:Y:S05]  /*5400*/  @!P0 BRA `(.L_x_75) ;  /* 0x00000000002c8947 */ /* 0x000fea0003800000 */
[----:B------:R-:W-:Y:S02]  /*5410*/  ISETP.NE.AND P0, PT, R19, 0x7ff00000, PT ;  /* 0x7ff000001300780c */ /* 0x000fe40003f05270 */
[----:B------:R-:W-:Y:S02]  /*5420*/  LOP3.LUT R4, R5, 0xbfe45f30, RZ, 0x3c, !PT ;  /* 0xbfe45f3005047812 */ /* 0x000fe400078e3cff */
[----:B------:R-:W-:Y:S02]  /*5430*/  ISETP.EQ.OR P0, PT, R18, RZ, !P0 ;  /* 0x000000ff1200720c */ /* 0x000fe40004702670 */
[----:B------:R-:W-:-:S11]  /*5440*/  LOP3.LUT R13, R4, 0x80000000, RZ, 0xc0, !PT ;  /* 0x80000000040d7812 */ /* 0x000fd600078ec0ff */
[----:B------:R-:W-:Y:S02]  /*5450*/  @P0 LOP3.LUT R2, R13, 0x7ff00000, RZ, 0xfc, !PT ;  /* 0x7ff000000d020812 */ /* 0x000fe400078efcff */
[----:B------:R-:W-:Y:S01]  /*5460*/  @!P0 MOV R12, RZ ;  /* 0x000000ff000c8202 */ /* 0x000fe20000000f00 */
[----:B------:R-:W-:Y:S02]  /*5470*/  @P0 IMAD.MOV.U32 R12, RZ, RZ, RZ ;  /* 0x000000ffff0c0224 */ /* 0x000fe400078e00ff */
[----:B------:R-:W-:Y:S01]  /*5480*/  @P0 IMAD.MOV.U32 R13, RZ, RZ, R2 ;  /* 0x000000ffff0d0224 */ /* 0x000fe200078e0002 */
[----:B------:R-:W-:Y:S06]  /*5490*/  BRA `(.L_x_75) ;  /* 0x0000000000087947 */ /* 0x000fec0003800000 */
.L_x_76:
[----:B------:R-:W-:Y:S01]  /*54a0*/  LOP3.LUT R13, R5, 0x80000, RZ, 0xfc, !PT ;  /* 0x00080000050d7812 */ /* 0x000fe200078efcff */
[----:B------:R-:W-:-:S07]  /*54b0*/  IMAD.MOV.U32 R12, RZ, RZ, R4 ;  /* 0x000000ffff0c7224 */ /* 0x000fce00078e0004 */
.L_x_75:
[----:B------:R-:W-:Y:S02]  /*54c0*/  IMAD.MOV.U32 R2, RZ, RZ, R0 ;  /* 0x000000ffff027224 */ /* 0x000fe400078e0000 */
[----:B------:R-:W-:-:S04]  /*54d0*/  IMAD.MOV.U32 R3, RZ, RZ, 0x0 ;  /* 0x00000000ff037424 */ /* 0x000fc800078e00ff */
[----:B------:R-:W-:Y:S05]  /*54e0*/  RET.REL.NODEC R2 `(_Z16kernelFuncDoublePd) ;  /* 0xffffffa802c47950 */ /* 0x000fea0003c3ffff */
        .weak           $__internal_3_$__cuda_sm20_drsqrt_f64_slowpath_v2
        .type           $__internal_3_$__cuda_sm20_drsqrt_f64_slowpath_v2,@function
        .size           $__internal_3_$__cuda_sm20_drsqrt_f64_slowpath_v2,($_Z16kernelFuncDoublePd$__internal_trig_reduction_slowpathd - $__internal_3_$__cuda_sm20_drsqrt_f64_slowpath_v2)
$__internal_3_$__cuda_sm20_drsqrt_f64_slowpath_v2:
[----:B------:R-:W-:Y:S01]  /*54f0*/  DSETP.NEU.AND P1, PT, R10, RZ, PT ;  /* 0x000000ff0a00722a */ /* 0x000fe20003f2d000 */
[----:B------:R-:W-:-:S13]  /*5500*/  LOP3.LUT R6, R11, 0x80000000, RZ, 0xc0, !PT ;  /* 0x800000000b067812 */ /* 0x000fda00078ec0ff */
[----:B------:R-:W-:Y:S05]  /*5510*/  @!P1 BRA `(.L_x_77) ;  /* 0x00000000005c9947 */ /* 0x000fea0003800000 */
[----:B------:R-:W-:-:S14]  /*5520*/  DSETP.GTU.AND P1, PT, |R10|, +INF , PT ;  /* 0x7ff000000a00742a */ /* 0x000fdc0003f2c200 */
[----:B------:R-:W-:Y:S05]  /*5530*/  @P1 BRA `(.L_x_78) ;  /* 0x00000000004c1947 */ /* 0x000fea0003800000 */
[----:B------:R-:W-:-:S13]  /*5540*/  ISETP.NE.AND P1, PT, R6, RZ, PT ;  /* 0x000000ff0600720c */ /* 0x000fda0003f25270 */
[----:B------:R-:W-:Y:S02]  /*5550*/  @P1 IMAD.MOV.U32 R6, RZ, RZ, 0x0 ;  /* 0x00000000ff061424 */ /* 0x000fe400078e00ff */
[----:B------:R-:W-:Y:S01]  /*5560*/  @P1 IMAD.MOV.U32 R7, RZ, RZ, -0x80000 ;  /* 0xfff80000ff071424 */ /* 0x000fe200078e00ff */
[----:B------:R-:W-:Y:S06]  /*5570*/  @P1 BRA `(.L_x_79) ;  /* 0x00000000004c1947 */ /* 0x000fec0003800000 */
[----:B------:R-:W-:-:S14]  /*5580*/  DSETP.NEU.AND P1, PT, |R10|, +INF , PT ;  /* 0x7ff000000a00742a */ /* 0x000fdc0003f2d200 */
[----:B------:R-:W-:Y:S01]  /*5590*/  @!P1 CS2R R6, SRZ ;  /* 0x0000000000069805 */ /* 0x000fe2000001ff00 */
[----:B------:R-:W-:Y:S06]  /*55a0*/  @!P1 BRA `(.L_x_79) ;  /* 0x0000000000409947 */ /* 0x000fec0003800000 */
[----:B------:R-:W-:Y:S01]  /*55b0*/  DMUL R10, R10, 1.80143985094819840000e+16 ;  /* 0x435000000a0a7828 */ /* 0x000fe20000000000 */
[----:B------:R-:W-:Y:S02]  /*55c0*/  IMAD.MOV.U32 R6, RZ, RZ, RZ ;  /* 0x000000ffff067224 */ /* 0x000fe400078e00ff */
[----:B------:R-:W-:Y:S02]  /*55d0*/  IMAD.MOV.U32 R18, RZ, RZ, 0x0 ;  /* 0x00000000ff127424 */ /* 0x000fe400078e00ff */
[----:B------:R-:W-:Y:S01]  /*55e0*/  IMAD.MOV.U32 R19, RZ, RZ, 0x3fd80000 ;  /* 0x3fd80000ff137424 */ /* 0x000fe200078e00ff */
[----:B------:R-:W0:Y:S02]  /*55f0*/  MUFU.RSQ64H R7, R11 ;  /* 0x0000000b00077308 */ /* 0x000e240000001c00 */
[----:B0-----:R-:W-:-:S08]  /*5600*/  DMUL R16, R6, R6 ;  /* 0x0000000606107228 */ /* 0x001fd00000000000 */
[----:B------:R-:W-:-:S08]  /*5610*/  DFMA R16, R10, -R16, 1 ;  /* 0x3ff000000a10742b */ /* 0x000fd00000000810 */
[----:B------:R-:W-:Y:S02]  /*5620*/  DFMA R18, R16, R18, 0.5 ;  /* 0x3fe000001012742b */ /* 0x000fe40000000012 */
[----:B------:R-:W-:-:S08]  /*5630*/  DMUL R16, R6, R16 ;  /* 0x0000001006107228 */ /* 0x000fd00000000000 */
[----:B------:R-:W-:-:S08]  /*5640*/  DFMA R6, R18, R16, R6 ;  /* 0x000000101206722b */ /* 0x000fd00000000006 */
[----:B------:R-:W-:Y:S01]  /*5650*/  DMUL R6, R6, 134217728 ;  /* 0x41a0000006067828 */ /* 0x000fe20000000000 */
[----:B------:R-:W-:Y:S10]  /*5660*/  BRA `(.L_x_79) ;  /* 0x0000000000107947 */ /* 0x000ff40003800000 */
.L_x_78:
[----:B------:R-:W-:Y:S01]  /*5670*/  DADD R6, R10, R10 ;  /* 0x000000000a067229 */ /* 0x000fe2000000000a */
[----:B------:R-:W-:Y:S10]  /*5680*/  BRA `(.L_x_79) ;  /* 0x0000000000087947 */ /* 0x000ff40003800000 */
.L_x_77:
[----:B------:R-:W-:Y:S01]  /*5690*/  LOP3.LUT R7, R6, 0x7ff00000, RZ, 0xfc, !PT ;  /* 0x7ff0000006077812 */ /* 0x000fe200078efcff */
[----:B------:R-:W-:-:S07]  /*56a0*/  IMAD.MOV.U32 R6, RZ, RZ, RZ ;  /* 0x000000ffff067224 */ /* 0x000fce00078e00ff */
.L_x_79:
[----:B------:R-:W-:Y:S02]  /*56b0*/  IMAD.MOV.U32 R10, RZ, RZ, R6 ;  /* 0x000000ffff0a7224 */ /* 0x000fe400078e0006 */
[----:B------:R-:W-:Y:S02]  /*56c0*/  IMAD.MOV.U32 R11, RZ, RZ, R7 ;  /* 0x000000ffff0b7224 */ /* 0x000fe400078e0007 */
[----:B------:R-:W-:Y:S02]  /*56d0*/  IMAD.MOV.U32 R6, RZ, RZ, R0 ;  /* 0x000000ffff067224 */ /* 0x000fe400078e0000 */
[----:B------:R-:W-:-:S04]  /*56e0*/  IMAD.MOV.U32 R7, RZ, RZ, 0x0 ;  /* 0x00000000ff077424 */ /* 0x000fc800078e00ff */
[----:B------:R-:W-:Y:S05]  /*56f0*/  RET.REL.NODEC R6 `(_Z16kernelFuncDoublePd) ;  /* 0xffffffa806407950 */ /* 0x000fea0003c3ffff */
        .type           $_Z16kernelFuncDoublePd$__internal_trig_reduction_slowpathd,@function
        .size           $_Z16kernelFuncDoublePd$__internal_trig_reduction_slowpathd,(.L_x_89 - $_Z16kernelFuncDoublePd$__internal_trig_reduction_slowpathd)
$_Z16kernelFuncDoublePd$__internal_trig_reduction_slowpathd:
[----:B------:R-:W-:Y:S01]  /*5700*/  SHF.R.U32.HI R2, RZ, 0x14, R3 ;  /* 0x00000014ff027819 */ /* 0x000fe20000011603 */
[----:B------:R-:W-:Y:S01]  /*5710*/  IMAD.MOV.U32 R6, RZ, RZ, R4 ;  /* 0x000000ffff067224 */ /* 0x000fe200078e0004 */
[----:B------:R-:W-:Y:S02]  /*5720*/  MOV R4, RZ ;  /* 0x000000ff00047202 */ /* 0x000fe40000000f00 */
[----:B------:R-:W-:-:S04]  /*5730*/  LOP3.LUT R5, R2, 0x7ff, RZ, 0xc0, !PT ;  /* 0x000007ff02057812 */ /* 0x000fc800078ec0ff */
[----:B------:R-:W-:-:S13]  /*5740*/  ISETP.NE.AND P1, PT, R5, 0x7ff, PT ;  /* 0x000007ff0500780c */ /* 0x000fda0003f25270 */
[----:B------:R-:W-:Y:S05]  /*5750*/  @!P1 BRA `(.L_x_80) ;  /* 0x00000008002c9947 */ /* 0x000fea0003800000 */
[----:B------:R-:W-:Y:S01]  /*5760*/  VIADD R5, R5, 0xfffffc00 ;  /* 0xfffffc0005057836 */ /* 0x000fe20000000000 */
[----:B------:R-:W-:-:S04]  /*5770*/  CS2R R10, SRZ ;  /* 0x00000000000a7805 */ /* 0x000fc8000001ff00 */
[----:B------:R-:W-:Y:S02]  /*5780*/  SHF.R.U32.HI R4, RZ, 0x6, R5 ;  /* 0x00000006ff047819 */ /* 0x000fe40000011605 */
[----:B------:R-:W-:Y:S02]  /*5790*/  ISETP.GE.U32.AND P1, PT, R5, 0x80, PT ;  /* 0x000000800500780c */ /* 0x000fe40003f26070 */
[C---:B------:R-:W-:Y:S02]  /*57a0*/  IADD3 R5, PT, PT, -R4.reuse, 0x13, RZ ;  /* 0x0000001304057810 */ /* 0x040fe40007ffe1ff */
[----:B------:R-:W-:Y:S02]  /*57b0*/  IADD3 R7, PT, PT, -R4, 0xf, RZ ;  /* 0x0000000f04077810 */ /* 0x000fe40007ffe1ff */
[----:B------:R-:W-:-:S04]  /*57c0*/  SEL R5, R5, 0x12, P1 ;  /* 0x0000001205057807 */ /* 0x000fc80000800000 */
[----:B------:R-:W-:-:S13]  /*57d0*/  ISETP.GE.AND P1, PT, R7, R5, PT ;  /* 0x000000050700720c */ /* 0x000fda0003f26270 */
[----:B------:R-:W-:Y:S05]  /*57e0*/  @P1 BRA `(.L_x_81) ;  /* 0x00000000008c1947 */ /* 0x000fea0003800000 */
[C---:B------:R-:W-:Y:S01]  /*57f0*/  SHF.L.U64.HI R19, R6.reuse, 0xb, R3 ;  /* 0x0000000b06137819 */ /* 0x040fe20000010203 */
[----:B------:R-:W-:Y:S01]  /*5800*/  IMAD.SHL.U32 R6, R6, 0x800, RZ ;  /* 0x0000080006067824 */ /* 0x000fe200078e00ff */
[----:B------:R-:W-:Y:S01]  /*5810*/  IADD3 R18, PT, PT, RZ, -R4, -R5 ;  /* 0x80000004ff127210 */ /* 0x000fe20007ffe805 */
[----:B------:R-:W-:Y:S01]  /*5820*/  IMAD.MOV.U32 R20, RZ, RZ, RZ ;  /* 0x000000ffff147224 */ /* 0x000fe200078e00ff */
[----:B------:R-:W-:Y:S02]  /*5830*/  CS2R R10, SRZ ;  /* 0x00000000000a7805 */ /* 0x000fe4000001ff00 */
[----:B------:R-:W-:Y:S01]  /*5840*/  LOP3.LUT R19, R19, 0x80000000, RZ, 0xfc, !PT ;  /* 0x8000000013137812 */ /* 0x000fe200078efcff */
[----:B------:R-:W0:Y:S01]  /*5850*/  LDCU.64 UR6, c[0x0][0x358] ;  /* 0x00006b00ff0677ac */ /* 0x000e220008000a00 */
[----:B------:R-:W-:-:S05]  /*5860*/  NOP ;  /* 0x0000000000007918 */ /* 0x000fca0000000000 */
.L_x_82:
[----:B------:R-:W1:Y:S02]  /*5870*/  LDC.64 R16, c[0x4][0x8] ;  /* 0x01000200ff107b82 */ /* 0x000e640000000a00 */
[----:B-1----:R-:W-:-:S06]  /*5880*/  IMAD.WIDE R16, R7, 0x8, R16 ;  /* 0x0000000807107825 */ /* 0x002fcc00078e0210 */
[----:B0-----:R-:W2:Y:S01]  /*5890*/  LDG.E.64.CONSTANT R16, desc[UR6][R16.64] ;  /* 0x0000000610107981 */ /* 0x001ea2000c1e9b00 */
[----:B------:R-:W-:Y:S02]  /*58a0*/  VIADD R18, R18, 0x1 ;  /* 0x0000000112127836 */ /* 0x000fe40000000000 */
[----:B------:R-:W-:Y:S02]  /*58b0*/  VIADD R7, R7, 0x1 ;  /* 0x0000000107077836 */ /* 0x000fe40000000000 */
[----:B--2---:R-:W-:-:S04]  /*58c0*/  IMAD.WIDE.U32 R10, P3, R16, R6, R10 ;  /* 0x00000006100a7225 */ /* 0x004fc8000786000a */
[CC--:B------:R-:W-:Y:S02]  /*58d0*/  IMAD R23, R16.reuse, R19.reuse, RZ ;  /* 0x0000001310177224 */ /* 0x0c0fe400078e02ff */
[----:B------:R-:W-:Y:S02]  /*58e0*/  IMAD R22, R17, R6, RZ ;  /* 0x0000000611167224 */ /* 0x000fe400078e02ff */
[----:B------:R-:W-:Y:S01]  /*58f0*/  IMAD.HI.U32 R25, R16, R19, RZ ;  /* 0x0000001310197227 */ /* 0x000fe200078e00ff */
[----:B------:R-:W-:-:S03]  /*5900*/  IADD3 R11, P1, PT, R23, R11, RZ ;  /* 0x0000000b170b7210 */ /* 0x000fc60007f3e0ff */
[----:B------:R-:W-:Y:S01]  /*5910*/  IMAD.X R25, RZ, RZ, R25, P3 ;  /* 0x000000ffff197224 */ /* 0x000fe200018e0619 */
[----:B------:R-:W-:Y:S01]  /*5920*/  IADD3 R11, P2, PT, R22, R11, RZ ;  /* 0x0000000b160b7210 */ /* 0x000fe20007f5e0ff */
[----:B------:R-:W-:-:S04]  /*5930*/  IMAD.HI.U32 R22, R17, R6, RZ ;  /* 0x0000000611167227 */ /* 0x000fc800078e00ff */
[----:B------:R-:W-:Y:S01]  /*5940*/  IMAD.HI.U32 R16, R17, R19, RZ ;  /* 0x0000001311107227 */ /* 0x000fe200078e00ff */
[----:B------:R-:W-:-:S03]  /*5950*/  IADD3.X R22, P1, PT, R22, R25, RZ, P1, !PT ;  /* 0x0000001916167210 */ /* 0x000fc60000f3e4ff */
[----:B------:R-:W-:Y:S02]  /*5960*/  IMAD R17, R17, R19, RZ ;  /* 0x0000001311117224 */ /* 0x000fe400078e02ff */
[----:B------:R-:W-:Y:S01]  /*5970*/  IMAD.X R16, RZ, RZ, R16, P1 ;  /* 0x000000ffff107224 */ /* 0x000fe200008e0610 */
[----:B------:R-:W-:Y:S01]  /*5980*/  ISETP.NE.AND P1, PT, R18, -0xf, PT ;  /* 0xfffffff11200780c */ /* 0x000fe20003f25270 */
[C---:B------:R-:W-:Y:S01]  /*5990*/  IMAD R23, R20.reuse, 0x8, R1 ;  /* 0x0000000814177824 */ /* 0x040fe200078e0201 */
[----:B------:R-:W-:Y:S01]  /*59a0*/  IADD3.X R22, P2, PT, R17, R22, RZ, P2, !PT ;  /* 0x0000001611167210 */ /* 0x000fe2000175e4ff */
[----:B------:R-:W-:-:S03]  /*59b0*/  VIADD R20, R20, 0x1 ;  /* 0x0000000114147836 */ /* 0x000fc60000000000 */
[----:B------:R0:W-:Y:S01]  /*59c0*/  STL.64 [R23], R10 ;  /* 0x0000000a17007387 */ /* 0x0001e20000100a00 */
[----:B------:R-:W-:Y:S02]  /*59d0*/  IMAD.X R17, RZ, RZ, R16, P2 ;  /* 0x000000ffff117224 */ /* 0x000fe400010e0610 */
[----:B0-----:R-:W-:Y:S02]  /*59e0*/  IMAD.MOV.U32 R10, RZ, RZ, R22 ;  /* 0x000000ffff0a7224 */ /* 0x001fe400078e0016 */
[----:B------:R-:W-:Y:S02]  /*59f0*/  IMAD.MOV.U32 R11, RZ, RZ, R17 ;  /* 0x000000ffff0b7224 */ /* 0x000fe400078e0011 */
[----:B------:R-:W-:Y:S05]  /*5a00*/  @P1 BRA `(.L_x_82) ;  /* 0xfffffffc00981947 */ /* 0x000fea000383ffff */
[----:B------:R-:W-:-:S07]  /*5a10*/  IMAD.MOV.U32 R7, RZ, RZ, R5 ;  /* 0x000000ffff077224 */ /* 0x000fce00078e0005 */
.L_x_81:
[----:B------:R-:W-:Y:S01]  /*5a20*/  LOP3.LUT P1, R29, R2, 0x3f, RZ, 0xc0, !PT ;  /* 0x0000003f021d7812 */ /* 0x000fe2000782c0ff */
[----:B------:R-:W-:-:S04]  /*5a30*/  IMAD.IADD R4, R4, 0x1, R7 ;  /* 0x0000000104047824 */ /* 0x000fc800078e0207 */
[----:B------:R-:W-:-:S05]  /*5a40*/  IMAD.U32 R20, R4, 0x8, R1 ;  /* 0x0000000804147824 */ /* 0x000fca00078e0001 */
[----:B------:R0:W-:Y:S04]  /*5a50*/  STL.64 [R20+-0x78], R10 ;  /* 0xffff880a14007387 */ /* 0x0001e80000100a00 */
[----:B------:R-:W2:Y:S04]  /*5a60*/  @P1 LDL.64 R18, [R1+0x8] ;  /* 0x0000080001121983 */ /* 0x000ea80000100a00 */
[----:B------:R-:W3:Y:S04]  /*5a70*/  LDL.64 R6, [R1+0x10] ;  /* 0x0000100001067983 */ /* 0x000ee80000100a00 */
[----:B------:R-:W4:Y:S01]  /*5a80*/  LDL.64 R4, [R1+0x18] ;  /* 0x0000180001047983 */ /* 0x000f220000100a00 */
[----:B------:R-:W-:-:S02]  /*5a90*/  @P1 LOP3.LUT R2, R29, 0x3f, RZ, 0x3c, !PT ;  /* 0x0000003f1d021812 */ /* 0x000fc400078e3cff */
[--C-:B--2---:R-:W-:Y:S02]  /*5aa0*/  @P1 SHF.R.U64 R17, R18, 0x1, R19.reuse ;  /* 0x0000000112111819 */ /* 0x104fe40000001213 */
[----:B------:R-:W-:Y:S02]  /*5ab0*/  @P1 SHF.R.U32.HI R19, RZ, 0x1, R19 ;  /* 0x00000001ff131819 */ /* 0x000fe40000011613 */
[C---:B---3--:R-:W-:Y:S02]  /*5ac0*/  @P1 SHF.L.U32 R23, R6.reuse, R29, RZ ;  /* 0x0000001d06171219 */ /* 0x048fe400000006ff */
[----:B0-----:R-:W-:Y:S02]  /*5ad0*/  @P1 SHF.R.U64 R10, R17, R2, R19 ;  /* 0x00000002110a1219 */ /* 0x001fe40000001213 */
[--C-:B------:R-:W-:Y:S02]  /*5ae0*/  @P1 SHF.R.U32.HI R27, RZ, 0x1, R7.reuse ;  /* 0x00000001ff1b1819 */ /* 0x100fe40000011607 */
[----:B------:R-:W-:-:S02]  /*5af0*/  @P1 SHF.R.U64 R25, R6, 0x1, R7 ;  /* 0x0000000106191819 */ /* 0x000fc40000001207 */
[-C--:B------:R-:W-:Y:S02]  /*5b00*/  @P1 SHF.L.U64.HI R16, R6, R29.reuse, R7 ;  /* 0x0000001d06101219 */ /* 0x080fe40000010207 */
[----:B------:R-:W-:Y:S02]  /*5b10*/  @P1 SHF.R.U32.HI R11, RZ, R2, R19 ;  /* 0x00000002ff0b1219 */ /* 0x000fe40000011613 */
[----:B------:R-:W-:Y:S02]  /*5b20*/  @P1 LOP3.LUT R6, R23, R10, RZ, 0xfc, !PT ;  /* 0x0000000a17061212 */ /* 0x000fe400078efcff */
[----:B----4-:R-:W-:Y:S02]  /*5b30*/  @P1 SHF.L.U32 R17, R4, R29, RZ ;  /* 0x0000001d04111219 */ /* 0x010fe400000006ff */
[----:B------:R-:W-:Y:S01]  /*5b40*/  @P1 SHF.R.U64 R18, R25, R2, R27 ;  /* 0x0000000219121219 */ /* 0x000fe2000000121b */
[----:B------:R-:W-:Y:S01]  /*5b50*/  IMAD.SHL.U32 R10, R6, 0x4, RZ ;  /* 0x00000004060a7824 */ /* 0x000fe200078e00ff */
[----:B------:R-:W-:-:S02]  /*5b60*/  @P1 LOP3.LUT R7, R16, R11, RZ, 0xfc, !PT ;  /* 0x0000000b10071212 */ /* 0x000fc400078efcff */
[----:B------:R-:W-:Y:S02]  /*5b70*/  @P1 SHF.L.U64.HI R29, R4, R29, R5 ;  /* 0x0000001d041d1219 */ /* 0x000fe40000010205 */
[----:B------:R-:W-:Y:S02]  /*5b80*/  @P1 SHF.R.U32.HI R2, RZ, R2, R27 ;  /* 0x00000002ff021219 */ /* 0x000fe4000001161b */
[----:B------:R-:W-:Y:S02]  /*5b90*/  @P1 LOP3.LUT R4, R17, R18, RZ, 0xfc, !PT ;  /* 0x0000001211041212 */ /* 0x000fe400078efcff */
[----:B------:R-:W-:Y:S02]  /*5ba0*/  SHF.L.U64.HI R6, R6, 0x2, R7 ;  /* 0x0000000206067819 */ /* 0x000fe40000010207 */
[----:B------:R-:W-:Y:S02]  /*5bb0*/  @P1 LOP3.LUT R5, R29, R2, RZ, 0xfc, !PT ;  /* 0x000000021d051212 */ /* 0x000fe400078efcff */
[----:B------:R-:W-:-:S02]  /*5bc0*/  SHF.L.W.U32.HI R7, R7, 0x2, R4 ;  /* 0x0000000207077819 */ /* 0x000fc40000010e04 */
[----:B------:R-:W-:Y:S02]  /*5bd0*/  IADD3 RZ, P1, PT, RZ, -R10, RZ ;  /* 0x8000000affff7210 */ /* 0x000fe40007f3e0ff */
[----:B------:R-:W-:Y:S02]  /*5be0*/  LOP3.LUT R2, RZ, R6, RZ, 0x33, !PT ;  /* 0x00000006ff027212 */ /* 0x000fe400078e33ff */
[----:B------:R-:W-:Y:S02]  /*5bf0*/  SHF.L.W.U32.HI R4, R4, 0x2, R5 ;  /* 0x0000000204047819 */ /* 0x000fe40000010e05 */
[----:B------:R-:W-:Y:S02]  /*5c00*/  LOP3.LUT R11, RZ, R7, RZ, 0x33, !PT ;  /* 0x00000007ff0b7212 */ /* 0x000fe400078e33ff */
[----:B------:R-:W-:Y:S02]  /*5c10*/  IADD3.X R17, P1, PT, RZ, R2, RZ, P1, !PT ;  /* 0x00000002ff117210 */ /* 0x000fe40000f3e4ff */
[----:B------:R-:W-:-:S02]  /*5c20*/  LOP3.LUT R2, RZ, R4, RZ, 0x33, !PT ;  /* 0x00000004ff027212 */ /* 0x000fc400078e33ff */
[----:B------:R-:W-:Y:S02]  /*5c30*/  ISETP.GT.U32.AND P3, PT, R7, -0x1, PT ;  /* 0xffffffff0700780c */ /* 0x000fe40003f64070 */
[----:B------:R-:W-:Y:S02]  /*5c40*/  IADD3.X R16, P2, PT, RZ, R11, RZ, P1, !PT ;  /* 0x0000000bff107210 */ /* 0x000fe40000f5e4ff */
[----:B------:R-:W-:Y:S02]  /*5c50*/  ISETP.GT.AND.EX P1, PT, R4, -0x1, PT, P3 ;  /* 0xffffffff0400780c */ /* 0x000fe40003f24330 */
[----:B------:R-:W-:Y:S02]  /*5c60*/  IADD3.X R11, PT, PT, RZ, R2, RZ, P2, !PT ;  /* 0x00000002ff0b7210 */ /* 0x000fe400017fe4ff */
[----:B------:R-:W-:Y:S02]  /*5c70*/  SEL R19, R6, R17, P1 ;  /* 0x0000001106137207 */ /* 0x000fe40000800000 */
[----:B------:R-:W-:-:S02]  /*5c80*/  SEL R2, R4, R11, P1 ;  /* 0x0000000b04027207 */ /* 0x000fc40000800000 */
[----:B------:R-:W-:Y:S02]  /*5c90*/  SEL R11, R7, R16, P1 ;  /* 0x00000010070b7207 */ /* 0x000fe40000800000 */
[----:B------:R-:W-:-:S03]  /*5ca0*/  ISETP.NE.U32.AND P2, PT, R2, RZ, PT ;  /* 0x000000ff0200720c */ /* 0x000fc60003f45070 */
[----:B------:R-:W-:Y:S01]  /*5cb0*/  @!P1 IMAD.MOV R10, RZ, RZ, -R10 ;  /* 0x000000ffff0a9224 */ /* 0x000fe200078e0a0a */
[----:B------:R-:W-:-:S06]  /*5cc0*/  SEL R16, R11, R2, !P2 ;  /* 0x000000020b107207 */ /* 0x000fcc0005000000 */
[----:B------:R-:W0:Y:S02]  /*5cd0*/  FLO.U32 R16, R16 ;  /* 0x0000001000107300 */ /* 0x000e2400000e0000 */
[C---:B0-----:R-:W-:Y:S02]  /*5ce0*/  IADD3 R18, PT, PT, -R16.reuse, 0x1f, RZ ;  /* 0x0000001f10127810 */ /* 0x041fe40007ffe1ff */
[----:B------:R-:W-:-:S03]  /*5cf0*/  IADD3 R7, PT, PT, -R16, 0x3f, RZ ;  /* 0x0000003f10077810 */ /* 0x000fc60007ffe1ff */
[----:B------:R-:W-:-:S05]  /*5d00*/  @P2 IMAD.MOV R7, RZ, RZ, R18 ;  /* 0x000000ffff072224 */ /* 0x000fca00078e0212 */
[----:B------:R-:W-:-:S13]  /*5d10*/  ISETP.NE.AND P2, PT, R7, RZ, PT ;  /* 0x000000ff0700720c */ /* 0x000fda0003f45270 */
[----:B------:R-:W-:Y:S05]  /*5d20*/  @!P2 BRA `(.L_x_83) ;  /* 0x000000000028a947 */ /* 0x000fea0003800000 */
[C---:B------:R-:W-:Y:S02]  /*5d30*/  LOP3.LUT R6, R7.reuse, 0x3f, RZ, 0xc0, !PT ;  /* 0x0000003f07067812 */ /* 0x040fe400078ec0ff */
[--C-:B------:R-:W-:Y:S02]  /*5d40*/  SHF.R.U64 R17, R10, 0x1, R19.reuse ;  /* 0x000000010a117819 */ /* 0x100fe40000001213 */
[----:B------:R-:W-:Y:S02]  /*5d50*/  SHF.R.U32.HI R19, RZ, 0x1, R19 ;  /* 0x00000001ff137819 */ /* 0x000fe40000011613 */
[----:B------:R-:W-:Y:S02]  /*5d60*/  LOP3.LUT R10, R7, 0x3f, RZ, 0xc, !PT ;  /* 0x0000003f070a7812 */ /* 0x000fe400078e0cff */
[CC--:B------:R-:W-:Y:S02]  /*5d70*/  SHF.L.U64.HI R23, R11.reuse, R6.reuse, R2 ;  /* 0x000000060b177219 */ /* 0x0c0fe40000010202 */
[----:B------:R-:W-:-:S02]  /*5d80*/  SHF.L.U32 R6, R11, R6, RZ ;  /* 0x000000060b067219 */ /* 0x000fc400000006ff */
[-CC-:B------:R-:W-:Y:S02]  /*5d90*/  SHF.R.U64 R11, R17, R10.reuse, R19.reuse ;  /* 0x0000000a110b7219 */ /* 0x180fe40000001213 */
[----:B------:R-:W-:Y:S02]  /*5da0*/  SHF.R.U32.HI R2, RZ, R10, R19 ;  /* 0x0000000aff027219 */ /* 0x000fe40000011613 */
[----:B------:R-:W-:Y:S02]  /*5db0*/  LOP3.LUT R11, R6, R11, RZ, 0xfc, !PT ;  /* 0x0000000b060b7212 */ /* 0x000fe400078efcff */
[----:B------:R-:W-:-:S07]  /*5dc0*/  LOP3.LUT R2, R23, R2, RZ, 0xfc, !PT ;  /* 0x0000000217027212 */ /* 0x000fce00078efcff */
.L_x_83:
[----:B------:R-:W-:-:S04]  /*5dd0*/  IMAD.WIDE.U32 R16, R11, 0x2168c235, RZ ;  /* 0x2168c2350b107825 */ /* 0x000fc800078e00ff */
[----:B------:R-:W-:Y:S01]  /*5de0*/  IMAD.MOV.U32 R18, RZ, RZ, R17 ;  /* 0x000000ffff127224 */ /* 0x000fe200078e0011 */
[----:B------:R-:W-:Y:S01]  /*5df0*/  IADD3 RZ, P2, PT, R16, R16, RZ ;  /* 0x0000001010ff7210 */ /* 0x000fe20007f5e0ff */
[----:B------:R-:W-:Y:S02]  /*5e00*/  IMAD.MOV.U32 R19, RZ, RZ, RZ ;  /* 0x000000ffff137224 */ /* 0x000fe400078e00ff */
[----:B------:R-:W-:-:S04]  /*5e10*/  IMAD.HI.U32 R6, R2, -0x36f0255e, RZ ;  /* 0xc90fdaa202067827 */ /* 0x000fc800078e00ff */
[----:B------:R-:W-:-:S04]  /*5e20*/  IMAD.WIDE.U32 R10, R11, -0x36f0255e, R18 ;  /* 0xc90fdaa20b0a7825 */ /* 0x000fc800078e0012 */
[C---:B------:R-:W-:Y:S02]  /*5e30*/  IMAD R17, R2.reuse, -0x36f0255e, RZ ;  /* 0xc90fdaa202117824 */ /* 0x040fe400078e02ff */
[----:B------:R-:W-:-:S04]  /*5e40*/  IMAD.WIDE.U32 R10, P3, R2, 0x2168c235, R10 ;  /* 0x2168c235020a7825 */ /* 0x000fc8000786000a */
[----:B------:R-:W-:Y:S01]  /*5e50*/  IMAD.X R2, RZ, RZ, R6, P3 ;  /* 0x000000ffff027224 */ /* 0x000fe200018e0606 */
[----:B------:R-:W-:Y:S02]  /*5e60*/  IADD3 R6, P3, PT, R17, R11, RZ ;  /* 0x0000000b11067210 */ /* 0x000fe40007f7e0ff */
[----:B------:R-:W-:Y:S02]  /*5e70*/  IADD3.X RZ, P2, PT, R10, R10, RZ, P2, !PT ;  /* 0x0000000a0aff7210 */ /* 0x000fe4000175e4ff */
[C---:B------:R-:W-:Y:S01]  /*5e80*/  ISETP.GT.U32.AND P4, PT, R6.reuse, RZ, PT ;  /* 0x000000ff0600720c */ /* 0x040fe20003f84070 */
[----:B------:R-:W-:Y:S01]  /*5e90*/  IMAD.X R2, RZ, RZ, R2, P3 ;  /* 0x000000ffff027224 */ /* 0x000fe200018e0602 */
[----:B------:R-:W-:-:S04]  /*5ea0*/  IADD3.X R11, P3, PT, R6, R6, RZ, P2, !PT ;  /* 0x00000006060b7210 */ /* 0x000fc8000177e4ff */
[C---:B------:R-:W-:Y:S01]  /*5eb0*/  ISETP.GT.AND.EX P2, PT, R2.reuse, RZ, PT, P4 ;  /* 0x000000ff0200720c */ /* 0x040fe20003f44340 */
[----:B------:R-:W-:-:S03]  /*5ec0*/  IMAD.X R17, R2, 0x1, R2, P3 ;  /* 0x0000000102117824 */ /* 0x000fc600018e0602 */
[----:B------:R-:W-:Y:S02]  /*5ed0*/  SEL R6, R11, R6, P2 ;  /* 0x000000060b067207 */ /* 0x000fe40001000000 */
[----:B------:R-:W-:Y:S02]  /*5ee0*/  SEL R11, R17, R2, P2 ;  /* 0x00000002110b7207 */ /* 0x000fe40001000000 */
[----:B------:R-:W-:Y:S02]  /*5ef0*/  IADD3 R6, P3, PT, R6, 0x1, RZ ;  /* 0x0000000106067810 */ /* 0x000fe40007f7e0ff */
[----:B------:R-:W-:Y:S02]  /*5f00*/  SEL R2, RZ, 0xffffffff, !P2 ;  /* 0xffffffffff027807 */ /* 0x000fe40005000000 */
[----:B------:R-:W-:Y:S01]  /*5f10*/  LOP3.LUT P2, R3, R3, 0x80000000, RZ, 0xc0, !PT ;  /* 0x8000000003037812 */ /* 0x000fe2000784c0ff */
[----:B------:R-:W-:Y:S02]  /*5f20*/  IMAD.X R11, RZ, RZ, R11, P3 ;  /* 0x000000ffff0b7224 */ /* 0x000fe400018e060b */
[----:B------:R-:W-:Y:S01]  /*5f30*/  IMAD.IADD R2, R2, 0x1, -R7 ;  /* 0x0000000102027824 */ /* 0x000fe200078e0a07 */
[----:B------:R-:W-:-:S02]  /*5f40*/  SHF.R.U32.HI R7, RZ, 0x1e, R5 ;  /* 0x0000001eff077819 */ /* 0x000fc40000011605 */
[----:B------:R-:W-:Y:S01]  /*5f50*/  SHF.R.U64 R6, R6, 0xa, R11 ;  /* 0x0000000a06067819 */ /* 0x000fe2000000120b */
[----:B------:R-:W-:Y:S01]  /*5f60*/  IMAD.SHL.U32 R2, R2, 0x100000, RZ ;  /* 0x0010000002027824 */ /* 0x000fe200078e00ff */
[----:B------:R-:W-:Y:S02]  /*5f70*/  LEA.HI R4, R4, R7, RZ, 0x1 ;  /* 0x0000000704047211 */ /* 0x000fe400078f08ff */
[----:B------:R-:W-:Y:S02]  /*5f80*/  IADD3 R6, P3, PT, R6, 0x1, RZ ;  /* 0x0000000106067810 */ /* 0x000fe40007f7e0ff */
[----:B------:R-:W-:Y:S01]  /*5f90*/  @!P1 LOP3.LUT R3, R3, 0x80000000, RZ, 0x3c, !PT ;  /* 0x8000000003039812 */ /* 0x000fe200078e3cff */
[----:B------:R-:W-:Y:S01]  /*5fa0*/  @P2 IMAD.MOV R4, RZ, RZ, -R4 ;  /* 0x000000ffff042224 */ /* 0x000fe200078e0a04 */
[----:B------:R-:W-:-:S04]  /*5fb0*/  LEA.HI.X R11, R11, RZ, RZ, 0x16, P3 ;  /* 0x000000ff0b0b7211 */ /* 0x000fc800018fb4ff */
[--C-:B------:R-:W-:Y:S02]  /*5fc0*/  SHF.R.U64 R6, R6, 0x1, R11.reuse ;  /* 0x0000000106067819 */ /* 0x100fe4000000120b */
[----:B------:R-:W-:Y:S02]  /*5fd0*/  SHF.R.U32.HI R5, RZ, 0x1, R11 ;  /* 0x00000001ff057819 */ /* 0x000fe4000001160b */
[----:B------:R-:W-:-:S04]  /*5fe0*/  IADD3 R6, P3, P4, RZ, RZ, R6 ;  /* 0x000000ffff067210 */ /* 0x000fc80007c7e006 */
[----:B------:R-:W-:-:S04]  /*5ff0*/  IADD3.X R2, PT, PT, R2, 0x3fe00000, R5, P3, P4 ;  /* 0x3fe0000002027810 */ /* 0x000fc80001fe8405 */
[----:B------:R-:W-:-:S07]  /*6000*/  LOP3.LUT R3, R2, R3, RZ, 0xfc, !PT ;  /* 0x0000000302037212 */ /* 0x000fce00078efcff */
.L_x_80:
[----:B------:R-:W-:Y:S02]  /*6010*/  IMAD.MOV.U32 R7, RZ, RZ, R4 ;  /* 0x000000ffff077224 */ /* 0x000fe400078e0004 */
[----:B------:R-:W-:Y:S02]  /*6020*/  IMAD.MOV.U32 R4, RZ, RZ, R0 ;  /* 0x000000ffff047224 */ /* 0x000fe400078e0000 */
[----:B------:R-:W-:Y:S02]  /*6030*/  IMAD.MOV.U32 R5, RZ, RZ, 0x0 ;  /* 0x00000000ff057424 */ /* 0x000fe400078e00ff */
[----:B------:R-:W-:Y:S02]  /*6040*/  IMAD.MOV.U32 R2, RZ, RZ, R6 ;  /* 0x000000ffff027224 */ /* 0x000fe400078e0006 */
[----:B------:R-:W-:Y:S05]  /*6050*/  RET.REL.NODEC R4 `(_Z16kernelFuncDoublePd) ;  /* 0xffffff9c04e87950 */ /* 0x000fea0003c3ffff */
.L_x_84:
        /* <DEDUP_REMOVED lines=10> */
.L_x_89:


//--------------------- .nv.global.init           --------------------------
	.section	.nv.global.init,"aw",@progbits
	.align	16
.nv.global.init:
	.type		__cudart_sin_cos_coeffs,@object
	.size		__cudart_sin_cos_coeffs,(__cudart_i2opi_d - __cudart_sin_cos_coeffs)
__cudart_sin_cos_coeffs:
        /*0000*/ 	.byte	0x46, 0xd2, 0xb0, 0x2c, 0xf1, 0xe5, 0x5a, 0xbe, 0x92, 0xe3, 0xac, 0x69, 0xe3, 0x1d, 0xc7, 0x3e
        /*0010*/ 	.byte	0xa1, 0x62, 0xdb, 0x19, 0xa0, 0x01, 0x2a, 0xbf, 0x18, 0x08, 0x11, 0x11, 0x11, 0x11, 0x81, 0x3f
        /*0020*/ 	.byte	0x54, 0x55, 0x55, 0x55, 0x55, 0x55, 0xc5, 0xbf, 0x00, 0x00, 0x00, 0x00, 0x00, 0x00, 0x00, 0x00
        /*0030*/ 	.byte	0x00, 0x00, 0x00, 0x00, 0x00, 0x00, 0x00, 0x00, 0x64, 0x81, 0xfd, 0x20, 0x83, 0xff, 0xa8, 0xbd
        /*0040*/ 	.byte	0x28, 0x85, 0xef, 0xc1, 0xa7, 0xee, 0x21, 0x3e, 0xd9, 0xe6, 0x06, 0x8e, 0x4f, 0x7e, 0x92, 0xbe
        /*0050*/ 	.byte	0xe9, 0xbc, 0xdd, 0x19, 0xa0, 0x01, 0xfa, 0x3e, 0x47, 0x5d, 0xc1, 0x16, 0x6c, 0xc1, 0x56, 0xbf
        /*0060*/ 	.byte	0x51, 0x55, 0x55, 0x55, 0x55, 0x55, 0xa5, 0x3f, 0x00, 0x00, 0x00, 0x00, 0x00, 0x00, 0xe0, 0xbf
        /*0070*/ 	.byte	0x00, 0x00, 0x00, 0x00, 0x00, 0x00, 0xf0, 0x3f, 0x00, 0x00, 0x00, 0x00, 0x00, 0x00, 0x00, 0x00
	.type		__cudart_i2opi_d,@object
	.size		__cudart_i2opi_d,(__cudart_i2opi_f - __cudart_i2opi_d)
__cudart_i2opi_d:
        /* <DEDUP_REMOVED lines=9> */
	.type		__cudart_i2opi_f,@object
	.size		__cudart_i2opi_f,(.L_0 - __cudart_i2opi_f)
__cudart_i2opi_f:
        /*0110*/ 	.byte	0x41, 0x90, 0x43, 0x3c, 0x99, 0x95, 0x62, 0xdb, 0xc0, 0xdd, 0x34, 0xf5, 0xd1, 0x57, 0x27, 0xfc
        /*0120*/ 	.byte	0x29, 0x15, 0x44, 0x4e, 0x6e, 0x83, 0xf9, 0xa2
.L_0:


//--------------------- .nv.shared.reserved.0     --------------------------
	.section	.nv.shared.reserved.0,"aw",@nobits
	.weak		__nv_reservedSMEM_offset_0_alias
	.size		__nv_reservedSMEM_offset_0_alias, 0, 64
	.other		__nv_reservedSMEM_offset_0_alias,@"STO_CUDA_RESERVED_SHARED STV_DEFAULT"
__nv_reservedSMEM_offset_0_alias:
	.zero		0
	.zero		64


//--------------------- .nv.constant0._Z14kernelFuncSIMDv --------------------------
	.section	.nv.constant0._Z14kernelFuncSIMDv,"a",@progbits
	.sectionflags	@""
	.align	4
.nv.constant0._Z14kernelFuncSIMDv:
	.zero		896


//--------------------- .nv.constant0._Z13kernelFuncIntv --------------------------
	.section	.nv.constant0._Z13kernelFuncIntv,"a",@progbits
	.sectionflags	@""
	.align	4
.nv.constant0._Z13kernelFuncIntv:
	.zero		896


//--------------------- .nv.constant0._Z15kernelFuncHalf2v --------------------------
	.section	.nv.constant0._Z15kernelFuncHalf2v,"a",@progbits
	.sectionflags	@""
	.align	4
.nv.constant0._Z15kernelFuncHalf2v:
	.zero		896


//--------------------- .nv.constant0._Z14kernelFuncHalfv --------------------------
	.section	.nv.constant0._Z14kernelFuncHalfv,"a",@progbits
	.sectionflags	@""
	.align	4
.nv.constant0._Z14kernelFuncHalfv:
	.zero		896


//--------------------- .nv.constant0._Z15kernelFuncFloatPf --------------------------
	.section	.nv.constant0._Z15kernelFuncFloatPf,"a",@progbits
	.sectionflags	@""
	.align	4
.nv.constant0._Z15kernelFuncFloatPf:
	.zero		904


//--------------------- .nv.constant0._Z16kernelFuncDoublePd --------------------------
	.section	.nv.constant0._Z16kernelFuncDoublePd,"a",@progbits
	.sectionflags	@""
	.align	4
.nv.constant0._Z16kernelFuncDoublePd:
	.zero		904


//--------------------- SYMBOLS --------------------------

	.type		.nv.reservedSmem.offset0,@object
	.size		.nv.reservedSmem.offset0,0x4
